//
// Generated by NVIDIA NVVM Compiler
//
// Compiler Build ID: CL-36424714
// Cuda compilation tools, release 13.0, V13.0.88
// Based on NVVM 20.0.0
//

.version 9.0
.target sm_100
.address_size 64

	// .globl	_Z21ROIAlignForwardKerneliPKffiiiiiS0_PfS1_S1_

.visible .entry _Z21ROIAlignForwardKerneliPKffiiiiiS0_PfS1_S1_(
	.param .u32 _Z21ROIAlignForwardKerneliPKffiiiiiS0_PfS1_S1__param_0,
	.param .u64 .ptr .align 1 _Z21ROIAlignForwardKerneliPKffiiiiiS0_PfS1_S1__param_1,
	.param .f32 _Z21ROIAlignForwardKerneliPKffiiiiiS0_PfS1_S1__param_2,
	.param .u32 _Z21ROIAlignForwardKerneliPKffiiiiiS0_PfS1_S1__param_3,
	.param .u32 _Z21ROIAlignForwardKerneliPKffiiiiiS0_PfS1_S1__param_4,
	.param .u32 _Z21ROIAlignForwardKerneliPKffiiiiiS0_PfS1_S1__param_5,
	.param .u32 _Z21ROIAlignForwardKerneliPKffiiiiiS0_PfS1_S1__param_6,
	.param .u32 _Z21ROIAlignForwardKerneliPKffiiiiiS0_PfS1_S1__param_7,
	.param .u64 .ptr .align 1 _Z21ROIAlignForwardKerneliPKffiiiiiS0_PfS1_S1__param_8,
	.param .u64 .ptr .align 1 _Z21ROIAlignForwardKerneliPKffiiiiiS0_PfS1_S1__param_9,
	.param .u64 .ptr .align 1 _Z21ROIAlignForwardKerneliPKffiiiiiS0_PfS1_S1__param_10,
	.param .u64 .ptr .align 1 _Z21ROIAlignForwardKerneliPKffiiiiiS0_PfS1_S1__param_11
)
{
	.reg .pred 	%p<13>;
	.reg .b32 	%r<60>;
	.reg .b32 	%f<117>;
	.reg .b64 	%rd<37>;
	.reg .b64 	%fd<19>;

	ld.param.u32 	%r15, [_Z21ROIAlignForwardKerneliPKffiiiiiS0_PfS1_S1__param_0];
	ld.param.u64 	%rd11, [_Z21ROIAlignForwardKerneliPKffiiiiiS0_PfS1_S1__param_1];
	ld.param.u32 	%r18, [_Z21ROIAlignForwardKerneliPKffiiiiiS0_PfS1_S1__param_5];
	ld.param.u32 	%r19, [_Z21ROIAlignForwardKerneliPKffiiiiiS0_PfS1_S1__param_6];
	ld.param.u32 	%r20, [_Z21ROIAlignForwardKerneliPKffiiiiiS0_PfS1_S1__param_7];
	ld.param.u64 	%rd12, [_Z21ROIAlignForwardKerneliPKffiiiiiS0_PfS1_S1__param_8];
	ld.param.u64 	%rd13, [_Z21ROIAlignForwardKerneliPKffiiiiiS0_PfS1_S1__param_9];
	ld.param.u64 	%rd14, [_Z21ROIAlignForwardKerneliPKffiiiiiS0_PfS1_S1__param_10];
	ld.param.u64 	%rd15, [_Z21ROIAlignForwardKerneliPKffiiiiiS0_PfS1_S1__param_11];
	cvta.to.global.u64 	%rd1, %rd15;
	cvta.to.global.u64 	%rd2, %rd14;
	cvta.to.global.u64 	%rd3, %rd13;
	mov.u32 	%r21, %ctaid.x;
	mov.u32 	%r22, %ctaid.y;
	mov.u32 	%r1, %nctaid.x;
	mad.lo.s32 	%r23, %r22, %r1, %r21;
	mov.u32 	%r2, %ntid.x;
	mov.u32 	%r24, %tid.x;
	mad.lo.s32 	%r59, %r23, %r2, %r24;
	setp.ge.s32 	%p1, %r59, %r15;
	@%p1 bra 	$L__BB0_14;
	cvta.to.global.u64 	%rd35, %rd12;
	cvta.to.global.u64 	%rd34, %rd11;
	add.s32 	%r4, %r18, -1;
	mul.lo.s32 	%r25, %r2, %r1;
	mov.u32 	%r26, %nctaid.y;
	mul.lo.s32 	%r5, %r25, %r26;
	cvt.rn.f32.s32 	%f45, %r19;
	cvt.rn.f32.s32 	%f47, %r20;
	cvt.rn.f32.s32 	%f62, %r18;
$L__BB0_2:
	ld.param.u32 	%r55, [_Z21ROIAlignForwardKerneliPKffiiiiiS0_PfS1_S1__param_3];
	div.s32 	%r7, %r59, %r20;
	div.s32 	%r8, %r7, %r19;
	div.s32 	%r27, %r8, %r55;
	mul.lo.s32 	%r28, %r27, 5;
	mul.wide.s32 	%rd16, %r28, 4;
	add.s64 	%rd35, %rd35, %rd16;
	ld.global.f32 	%f31, [%rd35];
	cvt.rzi.s32.f32 	%r9, %f31;
	setp.gt.s32 	%p2, %r9, -1;
	@%p2 bra 	$L__BB0_4;
	mul.wide.s32 	%rd30, %r59, 4;
	add.s64 	%rd31, %rd3, %rd30;
	mov.b32 	%r54, 0;
	st.global.u32 	[%rd31], %r54;
	add.s64 	%rd32, %rd2, %rd30;
	st.global.u32 	[%rd32], %r54;
	add.s64 	%rd33, %rd1, %rd30;
	st.global.u32 	[%rd33], %r54;
	bra.uni 	$L__BB0_13;
$L__BB0_4:
	ld.param.u32 	%r57, [_Z21ROIAlignForwardKerneliPKffiiiiiS0_PfS1_S1__param_4];
	ld.param.u32 	%r56, [_Z21ROIAlignForwardKerneliPKffiiiiiS0_PfS1_S1__param_3];
	ld.param.f32 	%f101, [_Z21ROIAlignForwardKerneliPKffiiiiiS0_PfS1_S1__param_2];
	rem.s32 	%r29, %r59, %r20;
	rem.s32 	%r30, %r7, %r19;
	ld.global.f32 	%f33, [%rd35+4];
	mul.f32 	%f34, %f101, %f33;
	ld.global.f32 	%f35, [%rd35+8];
	mul.f32 	%f36, %f101, %f35;
	ld.global.f32 	%f37, [%rd35+12];
	mul.f32 	%f38, %f101, %f37;
	ld.global.f32 	%f39, [%rd35+16];
	mul.f32 	%f40, %f101, %f39;
	sub.f32 	%f41, %f38, %f34;
	max.f32 	%f42, %f41, 0f3F800000;
	sub.f32 	%f43, %f40, %f36;
	max.f32 	%f44, %f43, 0f3F800000;
	div.rn.f32 	%f46, %f44, %f45;
	div.rn.f32 	%f48, %f42, %f47;
	cvt.rn.f32.s32 	%f49, %r30;
	cvt.rn.f32.s32 	%f50, %r29;
	add.s32 	%r31, %r30, 1;
	cvt.rn.f32.s32 	%f51, %r31;
	add.s32 	%r32, %r29, 1;
	cvt.rn.f32.s32 	%f52, %r32;
	fma.rn.f32 	%f53, %f46, %f49, %f36;
	max.f32 	%f54, %f53, 0f00000000;
	cvt.rn.f32.s32 	%f55, %r57;
	min.f32 	%f56, %f54, %f55;
	fma.rn.f32 	%f57, %f46, %f51, %f36;
	max.f32 	%f58, %f57, 0f00000000;
	min.f32 	%f59, %f58, %f55;
	fma.rn.f32 	%f60, %f48, %f50, %f34;
	max.f32 	%f61, %f60, 0f00000000;
	min.f32 	%f63, %f61, %f62;
	fma.rn.f32 	%f64, %f48, %f52, %f34;
	max.f32 	%f65, %f64, 0f00000000;
	min.f32 	%f66, %f65, %f62;
	setp.le.f32 	%p3, %f59, %f56;
	setp.le.f32 	%p4, %f66, %f63;
	selp.f32 	%f67, 0f00000000, 0fCE6E6B28, %p4;
	selp.f32 	%f111, 0f00000000, %f67, %p3;
	rem.s32 	%r33, %r8, %r56;
	mad.lo.s32 	%r34, %r9, %r56, %r33;
	mul.lo.s32 	%r35, %r18, %r57;
	mul.lo.s32 	%r36, %r35, %r34;
	mul.wide.s32 	%rd17, %r36, 4;
	add.s64 	%rd34, %rd34, %rd17;
	sub.f32 	%f68, %f59, %f56;
	div.rn.f32 	%f4, %f68, 0f40400000;
	add.f32 	%f102, %f56, %f4;
	cvt.f64.f32 	%fd17, %f102;
	sub.f32 	%f69, %f59, %f4;
	cvt.f64.f32 	%fd11, %f69;
	add.f64 	%fd2, %fd11, 0d3F847AE147AE147B;
	setp.ltu.f64 	%p5, %fd2, %fd17;
	mov.f32 	%f112, 0fBF800000;
	mov.f32 	%f113, %f112;
	@%p5 bra 	$L__BB0_12;
	sub.f32 	%f71, %f66, %f63;
	div.rn.f32 	%f72, %f71, 0f40400000;
	add.f32 	%f6, %f63, %f72;
	sub.f32 	%f73, %f66, %f72;
	cvt.f64.f32 	%fd12, %f73;
	add.f64 	%fd3, %fd12, 0d3F847AE147AE147B;
	cvt.f64.f32 	%fd13, %f72;
	max.f64 	%fd4, %fd13, 0d3F847AE147AE147B;
	cvt.f64.f32 	%fd14, %f4;
	max.f64 	%fd5, %fd14, 0d3F847AE147AE147B;
	mov.f32 	%f113, 0fBF800000;
	mov.f32 	%f112, %f113;
$L__BB0_6:
	cvt.f64.f32 	%fd18, %f6;
	setp.ltu.f64 	%p6, %fd3, %fd18;
	@%p6 bra 	$L__BB0_11;
	ld.param.u32 	%r58, [_Z21ROIAlignForwardKerneliPKffiiiiiS0_PfS1_S1__param_4];
	cvt.rmi.f32.f32 	%f74, %f102;
	cvt.rzi.s32.f32 	%r37, %f74;
	max.s32 	%r38, %r37, 0;
	add.s32 	%r39, %r58, -1;
	min.s32 	%r40, %r38, %r39;
	cvt.rpi.f32.f32 	%f75, %f102;
	cvt.rzi.s32.f32 	%r41, %f75;
	max.s32 	%r42, %r41, 0;
	min.s32 	%r43, %r42, %r39;
	mul.lo.s32 	%r10, %r40, %r18;
	mul.lo.s32 	%r11, %r43, %r18;
	setp.eq.s32 	%p7, %r43, %r40;
	cvt.rn.f32.s32 	%f76, %r40;
	sub.f32 	%f77, %f102, %f76;
	sub.s32 	%r44, %r43, %r40;
	cvt.rn.f32.s32 	%f78, %r44;
	div.rn.f32 	%f79, %f77, %f78;
	selp.f32 	%f11, 0f3F000000, %f79, %p7;
	mov.f32 	%f80, 0f3F800000;
	sub.f32 	%f12, %f80, %f11;
	mov.f32 	%f106, %f6;
$L__BB0_8:
	cvt.rmi.f32.f32 	%f82, %f106;
	cvt.rzi.s32.f32 	%r45, %f82;
	max.s32 	%r46, %r45, 0;
	min.s32 	%r12, %r46, %r4;
	cvt.rpi.f32.f32 	%f83, %f106;
	cvt.rzi.s32.f32 	%r47, %f83;
	max.s32 	%r48, %r47, 0;
	min.s32 	%r13, %r48, %r4;
	setp.eq.s32 	%p8, %r13, %r12;
	mov.f32 	%f110, 0f3F000000;
	@%p8 bra 	$L__BB0_10;
	cvt.rn.f32.s32 	%f84, %r12;
	sub.f32 	%f85, %f106, %f84;
	sub.s32 	%r49, %r13, %r12;
	cvt.rn.f32.s32 	%f86, %r49;
	div.rn.f32 	%f110, %f85, %f86;
$L__BB0_10:
	mov.f32 	%f87, 0f3F800000;
	sub.f32 	%f88, %f87, %f110;
	mul.f32 	%f89, %f12, %f88;
	add.s32 	%r50, %r12, %r10;
	mul.wide.s32 	%rd18, %r50, 4;
	add.s64 	%rd19, %rd34, %rd18;
	ld.global.f32 	%f90, [%rd19];
	mul.f32 	%f91, %f11, %f88;
	add.s32 	%r51, %r12, %r11;
	mul.wide.s32 	%rd20, %r51, 4;
	add.s64 	%rd21, %rd34, %rd20;
	ld.global.f32 	%f92, [%rd21];
	mul.f32 	%f93, %f91, %f92;
	fma.rn.f32 	%f94, %f90, %f89, %f93;
	mul.f32 	%f95, %f12, %f110;
	add.s32 	%r52, %r13, %r10;
	mul.wide.s32 	%rd22, %r52, 4;
	add.s64 	%rd23, %rd34, %rd22;
	ld.global.f32 	%f96, [%rd23];
	fma.rn.f32 	%f97, %f95, %f96, %f94;
	mul.f32 	%f98, %f11, %f110;
	add.s32 	%r53, %r13, %r11;
	mul.wide.s32 	%rd24, %r53, 4;
	add.s64 	%rd25, %rd34, %rd24;
	ld.global.f32 	%f99, [%rd25];
	fma.rn.f32 	%f100, %f98, %f99, %f97;
	setp.gt.f32 	%p9, %f100, %f111;
	selp.f32 	%f111, %f100, %f111, %p9;
	selp.f32 	%f112, %f106, %f112, %p9;
	selp.f32 	%f113, %f102, %f113, %p9;
	add.f64 	%fd15, %fd4, %fd18;
	cvt.rn.f32.f64 	%f106, %fd15;
	cvt.f64.f32 	%fd18, %f106;
	setp.ge.f64 	%p10, %fd3, %fd18;
	@%p10 bra 	$L__BB0_8;
$L__BB0_11:
	add.f64 	%fd16, %fd5, %fd17;
	cvt.rn.f32.f64 	%f102, %fd16;
	cvt.f64.f32 	%fd17, %f102;
	setp.ge.f64 	%p11, %fd2, %fd17;
	@%p11 bra 	$L__BB0_6;
$L__BB0_12:
	mul.wide.s32 	%rd26, %r59, 4;
	add.s64 	%rd27, %rd3, %rd26;
	st.global.f32 	[%rd27], %f111;
	add.s64 	%rd28, %rd2, %rd26;
	st.global.f32 	[%rd28], %f112;
	add.s64 	%rd29, %rd1, %rd26;
	st.global.f32 	[%rd29], %f113;
$L__BB0_13:
	add.s32 	%r59, %r59, %r5;
	setp.lt.s32 	%p12, %r59, %r15;
	@%p12 bra 	$L__BB0_2;
$L__BB0_14:
	ret;

}
	// .globl	_Z25ROIAlignBackwardAccKerneliPKfS0_S0_ifiiiiiPfS0_
.visible .entry _Z25ROIAlignBackwardAccKerneliPKfS0_S0_ifiiiiiPfS0_(
	.param .u32 _Z25ROIAlignBackwardAccKerneliPKfS0_S0_ifiiiiiPfS0__param_0,
	.param .u64 .ptr .align 1 _Z25ROIAlignBackwardAccKerneliPKfS0_S0_ifiiiiiPfS0__param_1,
	.param .u64 .ptr .align 1 _Z25ROIAlignBackwardAccKerneliPKfS0_S0_ifiiiiiPfS0__param_2,
	.param .u64 .ptr .align 1 _Z25ROIAlignBackwardAccKerneliPKfS0_S0_ifiiiiiPfS0__param_3,
	.param .u32 _Z25ROIAlignBackwardAccKerneliPKfS0_S0_ifiiiiiPfS0__param_4,
	.param .f32 _Z25ROIAlignBackwardAccKerneliPKfS0_S0_ifiiiiiPfS0__param_5,
	.param .u32 _Z25ROIAlignBackwardAccKerneliPKfS0_S0_ifiiiiiPfS0__param_6,
	.param .u32 _Z25ROIAlignBackwardAccKerneliPKfS0_S0_ifiiiiiPfS0__param_7,
	.param .u32 _Z25ROIAlignBackwardAccKerneliPKfS0_S0_ifiiiiiPfS0__param_8,
	.param .u32 _Z25ROIAlignBackwardAccKerneliPKfS0_S0_ifiiiiiPfS0__param_9,
	.param .u32 _Z25ROIAlignBackwardAccKerneliPKfS0_S0_ifiiiiiPfS0__param_10,
	.param .u64 .ptr .align 1 _Z25ROIAlignBackwardAccKerneliPKfS0_S0_ifiiiiiPfS0__param_11,
	.param .u64 .ptr .align 1 _Z25ROIAlignBackwardAccKerneliPKfS0_S0_ifiiiiiPfS0__param_12
)
{
	.reg .pred 	%p<39>;
	.reg .b32 	%r<75>;
	.reg .b32 	%f<69>;
	.reg .b64 	%rd<43>;
	.reg .b64 	%fd<13>;

	ld.param.u32 	%r31, [_Z25ROIAlignBackwardAccKerneliPKfS0_S0_ifiiiiiPfS0__param_0];
	ld.param.u64 	%rd17, [_Z25ROIAlignBackwardAccKerneliPKfS0_S0_ifiiiiiPfS0__param_2];
	ld.param.u64 	%rd18, [_Z25ROIAlignBackwardAccKerneliPKfS0_S0_ifiiiiiPfS0__param_3];
	ld.param.u32 	%r32, [_Z25ROIAlignBackwardAccKerneliPKfS0_S0_ifiiiiiPfS0__param_4];
	ld.param.f32 	%f18, [_Z25ROIAlignBackwardAccKerneliPKfS0_S0_ifiiiiiPfS0__param_5];
	ld.param.u32 	%r33, [_Z25ROIAlignBackwardAccKerneliPKfS0_S0_ifiiiiiPfS0__param_6];
	ld.param.u32 	%r34, [_Z25ROIAlignBackwardAccKerneliPKfS0_S0_ifiiiiiPfS0__param_7];
	ld.param.u32 	%r35, [_Z25ROIAlignBackwardAccKerneliPKfS0_S0_ifiiiiiPfS0__param_8];
	ld.param.u32 	%r36, [_Z25ROIAlignBackwardAccKerneliPKfS0_S0_ifiiiiiPfS0__param_9];
	ld.param.u32 	%r37, [_Z25ROIAlignBackwardAccKerneliPKfS0_S0_ifiiiiiPfS0__param_10];
	ld.param.u64 	%rd20, [_Z25ROIAlignBackwardAccKerneliPKfS0_S0_ifiiiiiPfS0__param_11];
	cvta.to.global.u64 	%rd1, %rd20;
	mov.u32 	%r38, %ctaid.x;
	mov.u32 	%r39, %ctaid.y;
	mov.u32 	%r1, %nctaid.x;
	mad.lo.s32 	%r40, %r39, %r1, %r38;
	mov.u32 	%r2, %ntid.x;
	mov.u32 	%r41, %tid.x;
	mad.lo.s32 	%r73, %r40, %r2, %r41;
	setp.ge.s32 	%p1, %r73, %r31;
	@%p1 bra 	$L__BB1_32;
	setp.gt.s32 	%p2, %r32, 0;
	mul.lo.s32 	%r42, %r2, %r1;
	mov.u32 	%r43, %nctaid.y;
	mul.lo.s32 	%r4, %r42, %r43;
	@%p2 bra 	$L__BB1_2;
	bra.uni 	$L__BB1_31;
$L__BB1_2:
	setp.gt.s32 	%p4, %r36, 0;
	@%p4 bra 	$L__BB1_3;
	bra.uni 	$L__BB1_30;
$L__BB1_3:
	setp.gt.s32 	%p6, %r37, 0;
	@%p6 bra 	$L__BB1_4;
	bra.uni 	$L__BB1_29;
$L__BB1_4:
	add.s32 	%r5, %r34, -1;
	add.s32 	%r6, %r35, -1;
	neg.s32 	%r7, %r37;
	mul.wide.u32 	%rd2, %r37, 4;
	cvta.to.global.u64 	%rd3, %rd17;
	cvta.to.global.u64 	%rd4, %rd18;
	mul.lo.s32 	%r8, %r37, %r36;
$L__BB1_5:
	div.s32 	%r45, %r73, %r35;
	mul.lo.s32 	%r46, %r45, %r35;
	sub.s32 	%r10, %r73, %r46;
	div.s32 	%r47, %r45, %r34;
	mul.lo.s32 	%r48, %r47, %r34;
	sub.s32 	%r11, %r45, %r48;
	div.s32 	%r13, %r47, %r33;
	mul.lo.s32 	%r49, %r13, %r33;
	sub.s32 	%r12, %r47, %r49;
	cvt.rn.f64.s32 	%fd1, %r11;
	mov.f32 	%f68, 0f00000000;
	mov.b32 	%r69, 0;
	cvt.rn.f64.s32 	%fd4, %r10;
$L__BB1_6:
	ld.param.u64 	%rd39, [_Z25ROIAlignBackwardAccKerneliPKfS0_S0_ifiiiiiPfS0__param_12];
	mul.lo.s32 	%r50, %r69, 5;
	cvta.to.global.u64 	%rd27, %rd39;
	mul.wide.u32 	%rd28, %r50, 4;
	add.s64 	%rd5, %rd27, %rd28;
	ld.global.f32 	%f26, [%rd5];
	cvt.rzi.s32.f32 	%r51, %f26;
	setp.ne.s32 	%p8, %r13, %r51;
	@%p8 bra 	$L__BB1_27;
	ld.global.f32 	%f27, [%rd5+4];
	mul.f32 	%f28, %f18, %f27;
	ld.global.f32 	%f2, [%rd5+8];
	ld.global.f32 	%f29, [%rd5+12];
	mul.f32 	%f30, %f18, %f29;
	ld.global.f32 	%f3, [%rd5+16];
	cvt.f64.f32 	%fd2, %f28;
	add.f64 	%fd3, %fd2, 0dBFF0000000000000;
	setp.geu.f64 	%p9, %fd3, %fd4;
	cvt.f64.f32 	%fd6, %f30;
	add.f64 	%fd7, %fd6, 0d3FF0000000000000;
	setp.leu.f64 	%p10, %fd7, %fd4;
	or.pred  	%p11, %p9, %p10;
	@%p11 bra 	$L__BB1_27;
	mul.f32 	%f31, %f18, %f2;
	cvt.f64.f32 	%fd9, %f31;
	add.f64 	%fd10, %fd9, 0dBFF0000000000000;
	setp.geu.f64 	%p12, %fd10, %fd1;
	@%p12 bra 	$L__BB1_27;
	mul.f32 	%f32, %f18, %f3;
	cvt.f64.f32 	%fd11, %f32;
	add.f64 	%fd12, %fd11, 0d3FF0000000000000;
	setp.leu.f64 	%p13, %fd12, %fd1;
	@%p13 bra 	$L__BB1_27;
	mad.lo.s32 	%r53, %r69, %r33, %r12;
	mul.lo.s32 	%r54, %r8, %r53;
	cvt.s64.s32 	%rd6, %r54;
	mov.b32 	%r70, 0;
	shl.b64 	%rd31, %rd6, 2;
$L__BB1_11:
	ld.param.u64 	%rd38, [_Z25ROIAlignBackwardAccKerneliPKfS0_S0_ifiiiiiPfS0__param_1];
	cvt.u64.u32 	%rd29, %r70;
	cvta.to.global.u64 	%rd30, %rd38;
	add.s64 	%rd32, %rd30, %rd31;
	mad.lo.s64 	%rd42, %rd2, %rd29, %rd32;
	mul.wide.u32 	%rd33, %r37, %r70;
	add.s64 	%rd34, %rd6, %rd33;
	shl.b64 	%rd35, %rd34, 2;
	add.s64 	%rd41, %rd4, %rd35;
	add.s64 	%rd40, %rd3, %rd35;
	mov.u32 	%r71, %r7;
$L__BB1_12:
	ld.global.f32 	%f7, [%rd40];
	ld.global.f32 	%f8, [%rd41];
	cvt.rmi.f32.f32 	%f33, %f8;
	cvt.rzi.s32.f32 	%r55, %f33;
	max.s32 	%r56, %r55, 0;
	min.s32 	%r18, %r56, %r5;
	cvt.rpi.f32.f32 	%f34, %f8;
	cvt.rzi.s32.f32 	%r57, %f34;
	max.s32 	%r59, %r57, 0;
	min.s32 	%r19, %r59, %r5;
	cvt.rmi.f32.f32 	%f35, %f7;
	cvt.rzi.s32.f32 	%r60, %f35;
	max.s32 	%r62, %r60, 0;
	min.s32 	%r20, %r62, %r6;
	cvt.rpi.f32.f32 	%f36, %f7;
	cvt.rzi.s32.f32 	%r63, %f36;
	max.s32 	%r65, %r63, 0;
	min.s32 	%r21, %r65, %r6;
	setp.ne.s32 	%p14, %r11, %r18;
	setp.ne.s32 	%p15, %r11, %r19;
	and.pred  	%p16, %p14, %p15;
	setp.ne.s32 	%p17, %r10, %r20;
	and.pred  	%p18, %p16, %p17;
	setp.ne.s32 	%p19, %r10, %r21;
	and.pred  	%p20, %p18, %p19;
	@%p20 bra 	$L__BB1_25;
	setp.eq.s32 	%p21, %r19, %r18;
	mov.f32 	%f10, 0f3F000000;
	@%p21 bra 	$L__BB1_15;
	cvt.rn.f32.s32 	%f38, %r18;
	sub.f32 	%f39, %f8, %f38;
	sub.s32 	%r66, %r19, %r18;
	cvt.rn.f32.s32 	%f40, %r66;
	div.rn.f32 	%f10, %f39, %f40;
$L__BB1_15:
	setp.eq.s32 	%p22, %r21, %r20;
	mov.f32 	%f12, 0f3F000000;
	@%p22 bra 	$L__BB1_17;
	cvt.rn.f32.s32 	%f42, %r20;
	sub.f32 	%f43, %f7, %f42;
	sub.s32 	%r67, %r21, %r20;
	cvt.rn.f32.s32 	%f44, %r67;
	div.rn.f32 	%f12, %f43, %f44;
$L__BB1_17:
	setp.eq.s32 	%p23, %r11, %r18;
	setp.eq.s32 	%p24, %r10, %r20;
	and.pred  	%p25, %p23, %p24;
	@%p25 bra 	$L__BB1_24;
	setp.eq.s32 	%p27, %r10, %r21;
	and.pred  	%p28, %p23, %p27;
	@%p28 bra 	$L__BB1_23;
	setp.eq.s32 	%p30, %r11, %r19;
	and.pred  	%p31, %p30, %p24;
	@%p31 bra 	$L__BB1_22;
	or.pred  	%p34, %p15, %p19;
	@%p34 bra 	$L__BB1_25;
	ld.global.f32 	%f45, [%rd42];
	mul.f32 	%f46, %f10, %f45;
	fma.rn.f32 	%f68, %f12, %f46, %f68;
	bra.uni 	$L__BB1_25;
$L__BB1_22:
	ld.global.f32 	%f47, [%rd42];
	mul.f32 	%f48, %f10, %f47;
	mov.f32 	%f49, 0f3F800000;
	sub.f32 	%f50, %f49, %f12;
	fma.rn.f32 	%f68, %f50, %f48, %f68;
	bra.uni 	$L__BB1_25;
$L__BB1_23:
	ld.global.f32 	%f51, [%rd42];
	mov.f32 	%f52, 0f3F800000;
	sub.f32 	%f53, %f52, %f10;
	mul.f32 	%f54, %f53, %f51;
	fma.rn.f32 	%f68, %f12, %f54, %f68;
	bra.uni 	$L__BB1_25;
$L__BB1_24:
	ld.global.f32 	%f55, [%rd42];
	mov.f32 	%f56, 0f3F800000;
	sub.f32 	%f57, %f56, %f10;
	mul.f32 	%f58, %f57, %f55;
	sub.f32 	%f59, %f56, %f12;
	fma.rn.f32 	%f68, %f59, %f58, %f68;
$L__BB1_25:
	add.s32 	%r71, %r71, 1;
	setp.ne.s32 	%p35, %r71, 0;
	add.s64 	%rd42, %rd42, 4;
	add.s64 	%rd41, %rd41, 4;
	add.s64 	%rd40, %rd40, 4;
	@%p35 bra 	$L__BB1_12;
	add.s32 	%r70, %r70, 1;
	setp.eq.s32 	%p36, %r70, %r36;
	@%p36 bra 	$L__BB1_27;
	bra.uni 	$L__BB1_11;
$L__BB1_27:
	add.s32 	%r69, %r69, 1;
	setp.eq.s32 	%p37, %r69, %r32;
	@%p37 bra 	$L__BB1_28;
	bra.uni 	$L__BB1_6;
$L__BB1_28:
	mul.wide.s32 	%rd36, %r73, 4;
	add.s64 	%rd37, %rd1, %rd36;
	ld.global.f32 	%f60, [%rd37];
	add.f32 	%f61, %f68, %f60;
	st.global.f32 	[%rd37], %f61;
	add.s32 	%r73, %r73, %r4;
	setp.lt.s32 	%p38, %r73, %r31;
	@%p38 bra 	$L__BB1_5;
	bra.uni 	$L__BB1_32;
$L__BB1_29:
	mul.wide.s32 	%rd25, %r73, 4;
	add.s64 	%rd26, %rd1, %rd25;
	ld.global.f32 	%f23, [%rd26];
	add.f32 	%f24, %f23, 0f00000000;
	st.global.f32 	[%rd26], %f24;
	add.s32 	%r73, %r73, %r4;
	setp.lt.s32 	%p7, %r73, %r31;
	@%p7 bra 	$L__BB1_29;
	bra.uni 	$L__BB1_32;
$L__BB1_30:
	mul.wide.s32 	%rd23, %r73, 4;
	add.s64 	%rd24, %rd1, %rd23;
	ld.global.f32 	%f21, [%rd24];
	add.f32 	%f22, %f21, 0f00000000;
	st.global.f32 	[%rd24], %f22;
	add.s32 	%r73, %r73, %r4;
	setp.lt.s32 	%p5, %r73, %r31;
	@%p5 bra 	$L__BB1_30;
	bra.uni 	$L__BB1_32;
$L__BB1_31:
	mul.wide.s32 	%rd21, %r73, 4;
	add.s64 	%rd22, %rd1, %rd21;
	ld.global.f32 	%f19, [%rd22];
	add.f32 	%f20, %f19, 0f00000000;
	st.global.f32 	[%rd22], %f20;
	add.s32 	%r73, %r73, %r4;
	setp.lt.s32 	%p3, %r73, %r31;
	@%p3 bra 	$L__BB1_31;
$L__BB1_32:
	ret;

}


// ===== COMPILED SASS (sm_100) =====

	.target	sm_100

	.elftype	@"ET_EXEC"


//--------------------- .note.nv.tkinfo           --------------------------
	.section	.note.nv.tkinfo,"",@"SHT_NOTE"
	.sectionflags	@"SHF_NOTE_NV_TKINFO"
	.tkinfo
        /*0018*/ 	.word	0x00000002
        /*0030*/ 	.string	""
        /*0030*/ 	.string	"ptxas"
        /*0030*/ 	.string	"Cuda compilation tools, release 13.0, V13.0.88"
        /*0030*/ 	.string	"Build cuda_13.0.r13.0/compiler.36424714_0"
        /*0030*/ 	.string	"-arch sm_100 -m 64 "



//--------------------- .note.nv.cuinfo           --------------------------
	.section	.note.nv.cuinfo,"",@"SHT_NOTE"
	.sectionflags	@"SHF_NOTE_NV_CUINFO"
        /*0018*/ 	.short	0x0002
        /*001a*/ 	.short	0x0064
        /*001c*/ 	.short	0x0082
	.zero		2


//--------------------- .nv.info                  --------------------------
	.section	.nv.info,"",@"SHT_CUDA_INFO"
	.align	4


	//----- nvinfo : EIATTR_REGCOUNT
	.align		4
        /*0000*/ 	.byte	0x04, 0x2f
        /*0002*/ 	.short	(.L_1 - .L_0)
	.align		4
.L_0:
        /*0004*/ 	.word	index@(_Z21ROIAlignForwardKerneliPKffiiiiiS0_PfS1_S1_)
        /*0008*/ 	.word	0x0000002f


	//----- nvinfo : EIATTR_FRAME_SIZE
	.align		4
.L_1:
        /*000c*/ 	.byte	0x04, 0x11
        /*000e*/ 	.short	(.L_3 - .L_2)
	.align		4
.L_2:
        /*0010*/ 	.word	index@($__internal_1_$__cuda_sm3x_div_rn_noftz_f32_slowpath)
        /*0014*/ 	.word	0x00000000


	//----- nvinfo : EIATTR_FRAME_SIZE
	.align		4
.L_3:
        /*0018*/ 	.byte	0x04, 0x11
        /*001a*/ 	.short	(.L_5 - .L_4)
	.align		4
.L_4:
        /*001c*/ 	.word	index@(_Z21ROIAlignForwardKerneliPKffiiiiiS0_PfS1_S1_)
        /*0020*/ 	.word	0x00000000


	//----- nvinfo : EIATTR_REGCOUNT
	.align		4
.L_5:
        /*0024*/ 	.byte	0x04, 0x2f
        /*0026*/ 	.short	(.L_7 - .L_6)
	.align		4
.L_6:
        /*0028*/ 	.word	index@(_Z25ROIAlignBackwardAccKerneliPKfS0_S0_ifiiiiiPfS0_)
        /*002c*/ 	.word	0x0000002b


	//----- nvinfo : EIATTR_FRAME_SIZE
	.align		4
.L_7:
        /*0030*/ 	.byte	0x04, 0x11
        /*0032*/ 	.short	(.L_9 - .L_8)
	.align		4
.L_8:
        /*0034*/ 	.word	index@($__internal_0_$__cuda_sm3x_div_rn_noftz_f32_slowpath)
        /*0038*/ 	.word	0x00000000


	//----- nvinfo : EIATTR_FRAME_SIZE
	.align		4
.L_9:
        /*003c*/ 	.byte	0x04, 0x11
        /*003e*/ 	.short	(.L_11 - .L_10)
	.align		4
.L_10:
        /*0040*/ 	.word	index@(_Z25ROIAlignBackwardAccKerneliPKfS0_S0_ifiiiiiPfS0_)
        /*0044*/ 	.word	0x00000000


	//----- nvinfo : EIATTR_MIN_STACK_SIZE
	.align		4
.L_11:
        /*0048*/ 	.byte	0x04, 0x12
        /*004a*/ 	.short	(.L_13 - .L_12)
	.align		4
.L_12:
        /*004c*/ 	.word	index@(_Z25ROIAlignBackwardAccKerneliPKfS0_S0_ifiiiiiPfS0_)
        /*0050*/ 	.word	0x00000000


	//----- nvinfo : EIATTR_MIN_STACK_SIZE
	.align		4
.L_13:
        /*0054*/ 	.byte	0x04, 0x12
        /*0056*/ 	.short	(.L_15 - .L_14)
	.align		4
.L_14:
        /*0058*/ 	.word	index@(_Z21ROIAlignForwardKerneliPKffiiiiiS0_PfS1_S1_)
        /*005c*/ 	.word	0x00000000
.L_15:


//--------------------- .nv.compat                --------------------------
	.section	.nv.compat,"",@"SHT_CUDA_COMPAT_INFO"
	.align	4
        /*0000*/ 	.byte	0x02, 0x09, 0x00, 0x00, 0x02, 0x02, 0x01, 0x00, 0x02, 0x05, 0x05, 0x00, 0x03, 0x07, 0x01, 0x01
        /*0010*/ 	.byte	0x02, 0x03, 0x00, 0x00, 0x02, 0x06, 0x01, 0x00, 0x04, 0x0b, 0x08, 0x00, 0x01, 0x00, 0x00, 0x00
        /*0020*/ 	.byte	0x00, 0x00, 0x00, 0x00


//--------------------- .nv.info._Z25ROIAlignBackwardAccKerneliPKfS0_S0_ifiiiiiPfS0_ --------------------------
	.section	.nv.info._Z25ROIAlignBackwardAccKerneliPKfS0_S0_ifiiiiiPfS0_,"",@"SHT_CUDA_INFO"
	.sectionflags	@""
	.align	4


	//----- nvinfo : EIATTR_CUDA_API_VERSION
	.align		4
        /*0000*/ 	.byte	0x04, 0x37
        /*0002*/ 	.short	(.L_17 - .L_16)
.L_16:
        /*0004*/ 	.word	0x00000082


	//----- nvinfo : EIATTR_KPARAM_INFO
	.align		4
.L_17:
        /*0008*/ 	.byte	0x04, 0x17
        /*000a*/ 	.short	(.L_19 - .L_18)
.L_18:
        /*000c*/ 	.word	0x00000000
        /*0010*/ 	.short	0x000c
        /*0012*/ 	.short	0x0048
        /*0014*/ 	.byte	0x00, 0xf5, 0x21, 0x00


	//----- nvinfo : EIATTR_KPARAM_INFO
	.align		4
.L_19:
        /*0018*/ 	.byte	0x04, 0x17
        /*001a*/ 	.short	(.L_21 - .L_20)
.L_20:
        /*001c*/ 	.word	0x00000000
        /*0020*/ 	.short	0x000b
        /*0022*/ 	.short	0x0040
        /*0024*/ 	.byte	0x00, 0xf5, 0x21, 0x00


	//----- nvinfo : EIATTR_KPARAM_INFO
	.align		4
.L_21:
        /*0028*/ 	.byte	0x04, 0x17
        /*002a*/ 	.short	(.L_23 - .L_22)
.L_22:
        /*002c*/ 	.word	0x00000000
        /*0030*/ 	.short	0x000a
        /*0032*/ 	.short	0x0038
        /*0034*/ 	.byte	0x00, 0xf0, 0x11, 0x00


	//----- nvinfo : EIATTR_KPARAM_INFO
	.align		4
.L_23:
        /*0038*/ 	.byte	0x04, 0x17
        /*003a*/ 	.short	(.L_25 - .L_24)
.L_24:
        /*003c*/ 	.word	0x00000000
        /*0040*/ 	.short	0x0009
        /*0042*/ 	.short	0x0034
        /*0044*/ 	.byte	0x00, 0xf0, 0x11, 0x00


	//----- nvinfo : EIATTR_KPARAM_INFO
	.align		4
.L_25:
        /*0048*/ 	.byte	0x04, 0x17
        /*004a*/ 	.short	(.L_27 - .L_26)
.L_26:
        /*004c*/ 	.word	0x00000000
        /*0050*/ 	.short	0x0008
        /*0052*/ 	.short	0x0030
        /*0054*/ 	.byte	0x00, 0xf0, 0x11, 0x00


	//----- nvinfo : EIATTR_KPARAM_INFO
	.align		4
.L_27:
        /*0058*/ 	.byte	0x04, 0x17
        /*005a*/ 	.short	(.L_29 - .L_28)
.L_28:
        /*005c*/ 	.word	0x00000000
        /*0060*/ 	.short	0x0007
        /*0062*/ 	.short	0x002c
        /*0064*/ 	.byte	0x00, 0xf0, 0x11, 0x00


	//----- nvinfo : EIATTR_KPARAM_INFO
	.align		4
.L_29:
        /*0068*/ 	.byte	0x04, 0x17
        /*006a*/ 	.short	(.L_31 - .L_30)
.L_30:
        /*006c*/ 	.word	0x00000000
        /*0070*/ 	.short	0x0006
        /*0072*/ 	.short	0x0028
        /*0074*/ 	.byte	0x00, 0xf0, 0x11, 0x00


	//----- nvinfo : EIATTR_KPARAM_INFO
	.align		4
.L_31:
        /*0078*/ 	.byte	0x04, 0x17
        /*007a*/ 	.short	(.L_33 - .L_32)
.L_32:
        /*007c*/ 	.word	0x00000000
        /*0080*/ 	.short	0x0005
        /*0082*/ 	.short	0x0024
        /*0084*/ 	.byte	0x00, 0xf0, 0x11, 0x00


	//----- nvinfo : EIATTR_KPARAM_INFO
	.align		4
.L_33:
        /*0088*/ 	.byte	0x04, 0x17
        /*008a*/ 	.short	(.L_35 - .L_34)
.L_34:
        /*008c*/ 	.word	0x00000000
        /*0090*/ 	.short	0x0004
        /*0092*/ 	.short	0x0020
        /*0094*/ 	.byte	0x00, 0xf0, 0x11, 0x00


	//----- nvinfo : EIATTR_KPARAM_INFO
	.align		4
.L_35:
        /*0098*/ 	.byte	0x04, 0x17
        /*009a*/ 	.short	(.L_37 - .L_36)
.L_36:
        /*009c*/ 	.word	0x00000000
        /*00a0*/ 	.short	0x0003
        /*00a2*/ 	.short	0x0018
        /*00a4*/ 	.byte	0x00, 0xf5, 0x21, 0x00


	//----- nvinfo : EIATTR_KPARAM_INFO
	.align		4
.L_37:
        /*00a8*/ 	.byte	0x04, 0x17
        /*00aa*/ 	.short	(.L_39 - .L_38)
.L_38:
        /*00ac*/ 	.word	0x00000000
        /*00b0*/ 	.short	0x0002
        /*00b2*/ 	.short	0x0010
        /*00b4*/ 	.byte	0x00, 0xf5, 0x21, 0x00


	//----- nvinfo : EIATTR_KPARAM_INFO
	.align		4
.L_39:
        /*00b8*/ 	.byte	0x04, 0x17
        /*00ba*/ 	.short	(.L_41 - .L_40)
.L_40:
        /*00bc*/ 	.word	0x00000000
        /*00c0*/ 	.short	0x0001
        /*00c2*/ 	.short	0x0008
        /*00c4*/ 	.byte	0x00, 0xf5, 0x21, 0x00


	//----- nvinfo : EIATTR_KPARAM_INFO
	.align		4
.L_41:
        /*00c8*/ 	.byte	0x04, 0x17
        /*00ca*/ 	.short	(.L_43 - .L_42)
.L_42:
        /*00cc*/ 	.word	0x00000000
        /*00d0*/ 	.short	0x0000
        /*00d2*/ 	.short	0x0000
        /*00d4*/ 	.byte	0x00, 0xf0, 0x11, 0x00


	//----- nvinfo : EIATTR_SPARSE_MMA_MASK
	.align		4
.L_43:
        /*00d8*/ 	.byte	0x03, 0x50
        /*00da*/ 	.short	0x0000


	//----- nvinfo : EIATTR_MAXREG_COUNT
	.align		4
        /*00dc*/ 	.byte	0x03, 0x1b
        /*00de*/ 	.short	0x00ff


	//----- nvinfo : EIATTR_MERCURY_ISA_VERSION
	.align		4
        /*00e0*/ 	.byte	0x03, 0x5f
        /*00e2*/ 	.short	0x0101


	//----- nvinfo : EIATTR_VRC_CTA_INIT_COUNT
	.align		4
        /*00e4*/ 	.byte	0x02, 0x4a
	.zero		1
	.zero		1


	//----- nvinfo : EIATTR_EXIT_INSTR_OFFSETS
	.align		4
        /*00e8*/ 	.byte	0x04, 0x1c
        /*00ea*/ 	.short	(.L_45 - .L_44)


	//   ....[0]....
.L_44:
        /*00ec*/ 	.word	0x000000a0


	//   ....[1]....
        /*00f0*/ 	.word	0x000001a0


	//   ....[2]....
        /*00f4*/ 	.word	0x00000260


	//   ....[3]....
        /*00f8*/ 	.word	0x00000320


	//   ....[4]....
        /*00fc*/ 	.word	0x00001450


	//----- nvinfo : EIATTR_CRS_STACK_SIZE
	.align		4
.L_45:
        /*0100*/ 	.byte	0x04, 0x1e
        /*0102*/ 	.short	(.L_47 - .L_46)
.L_46:
        /*0104*/ 	.word	0x00000000


	//----- nvinfo : EIATTR_CBANK_PARAM_SIZE
	.align		4
.L_47:
        /*0108*/ 	.byte	0x03, 0x19
        /*010a*/ 	.short	0x0050


	//----- nvinfo : EIATTR_PARAM_CBANK
	.align		4
        /*010c*/ 	.byte	0x04, 0x0a
        /*010e*/ 	.short	(.L_49 - .L_48)
	.align		4
.L_48:
        /*0110*/ 	.word	index@(.nv.constant0._Z25ROIAlignBackwardAccKerneliPKfS0_S0_ifiiiiiPfS0_)
        /*0114*/ 	.short	0x0380
        /*0116*/ 	.short	0x0050


	//----- nvinfo : EIATTR_SW_WAR
	.align		4
.L_49:
        /*0118*/ 	.byte	0x04, 0x36
        /*011a*/ 	.short	(.L_51 - .L_50)
.L_50:
        /*011c*/ 	.word	0x00000008
.L_51:


//--------------------- .nv.info._Z21ROIAlignForwardKerneliPKffiiiiiS0_PfS1_S1_ --------------------------
	.section	.nv.info._Z21ROIAlignForwardKerneliPKffiiiiiS0_PfS1_S1_,"",@"SHT_CUDA_INFO"
	.sectionflags	@""
	.align	4


	//----- nvinfo : EIATTR_CUDA_API_VERSION
	.align		4
        /*0000*/ 	.byte	0x04, 0x37
        /*0002*/ 	.short	(.L_53 - .L_52)
.L_52:
        /*0004*/ 	.word	0x00000082


	//----- nvinfo : EIATTR_KPARAM_INFO
	.align		4
.L_53:
        /*0008*/ 	.byte	0x04, 0x17
        /*000a*/ 	.short	(.L_55 - .L_54)
.L_54:
        /*000c*/ 	.word	0x00000000
        /*0010*/ 	.short	0x000b
        /*0012*/ 	.short	0x0040
        /*0014*/ 	.byte	0x00, 0xf5, 0x21, 0x00


	//----- nvinfo : EIATTR_KPARAM_INFO
	.align		4
.L_55:
        /*0018*/ 	.byte	0x04, 0x17
        /*001a*/ 	.short	(.L_57 - .L_56)
.L_56:
        /*001c*/ 	.word	0x00000000
        /*0020*/ 	.short	0x000a
        /*0022*/ 	.short	0x0038
        /*0024*/ 	.byte	0x00, 0xf5, 0x21, 0x00


	//----- nvinfo : EIATTR_KPARAM_INFO
	.align		4
.L_57:
        /*0028*/ 	.byte	0x04, 0x17
        /*002a*/ 	.short	(.L_59 - .L_58)
.L_58:
        /*002c*/ 	.word	0x00000000
        /*0030*/ 	.short	0x0009
        /*0032*/ 	.short	0x0030
        /*0034*/ 	.byte	0x00, 0xf5, 0x21, 0x00


	//----- nvinfo : EIATTR_KPARAM_INFO
	.align		4
.L_59:
        /*0038*/ 	.byte	0x04, 0x17
        /*003a*/ 	.short	(.L_61 - .L_60)
.L_60:
        /*003c*/ 	.word	0x00000000
        /*0040*/ 	.short	0x0008
        /*0042*/ 	.short	0x0028
        /*0044*/ 	.byte	0x00, 0xf5, 0x21, 0x00


	//----- nvinfo : EIATTR_KPARAM_INFO
	.align		4
.L_61:
        /*0048*/ 	.byte	0x04, 0x17
        /*004a*/ 	.short	(.L_63 - .L_62)
.L_62:
        /*004c*/ 	.word	0x00000000
        /*0050*/ 	.short	0x0007
        /*0052*/ 	.short	0x0024
        /*0054*/ 	.byte	0x00, 0xf0, 0x11, 0x00


	//----- nvinfo : EIATTR_KPARAM_INFO
	.align		4
.L_63:
        /*0058*/ 	.byte	0x04, 0x17
        /*005a*/ 	.short	(.L_65 - .L_64)
.L_64:
        /*005c*/ 	.word	0x00000000
        /*0060*/ 	.short	0x0006
        /*0062*/ 	.short	0x0020
        /*0064*/ 	.byte	0x00, 0xf0, 0x11, 0x00


	//----- nvinfo : EIATTR_KPARAM_INFO
	.align		4
.L_65:
        /*0068*/ 	.byte	0x04, 0x17
        /*006a*/ 	.short	(.L_67 - .L_66)
.L_66:
        /*006c*/ 	.word	0x00000000
        /*0070*/ 	.short	0x0005
        /*0072*/ 	.short	0x001c
        /*0074*/ 	.byte	0x00, 0xf0, 0x11, 0x00


	//----- nvinfo : EIATTR_KPARAM_INFO
	.align		4
.L_67:
        /*0078*/ 	.byte	0x04, 0x17
        /*007a*/ 	.short	(.L_69 - .L_68)
.L_68:
        /*007c*/ 	.word	0x00000000
        /*0080*/ 	.short	0x0004
        /*0082*/ 	.short	0x0018
        /*0084*/ 	.byte	0x00, 0xf0, 0x11, 0x00


	//----- nvinfo : EIATTR_KPARAM_INFO
	.align		4
.L_69:
        /*0088*/ 	.byte	0x04, 0x17
        /*008a*/ 	.short	(.L_71 - .L_70)
.L_70:
        /*008c*/ 	.word	0x00000000
        /*0090*/ 	.short	0x0003
        /*0092*/ 	.short	0x0014
        /*0094*/ 	.byte	0x00, 0xf0, 0x11, 0x00


	//----- nvinfo : EIATTR_KPARAM_INFO
	.align		4
.L_71:
        /*0098*/ 	.byte	0x04, 0x17
        /*009a*/ 	.short	(.L_73 - .L_72)
.L_72:
        /*009c*/ 	.word	0x00000000
        /*00a0*/ 	.short	0x0002
        /*00a2*/ 	.short	0x0010
        /*00a4*/ 	.byte	0x00, 0xf0, 0x11, 0x00


	//----- nvinfo : EIATTR_KPARAM_INFO
	.align		4
.L_73:
        /*00a8*/ 	.byte	0x04, 0x17
        /*00aa*/ 	.short	(.L_75 - .L_74)
.L_74:
        /*00ac*/ 	.word	0x00000000
        /*00b0*/ 	.short	0x0001
        /*00b2*/ 	.short	0x0008
        /*00b4*/ 	.byte	0x00, 0xf5, 0x21, 0x00


	//----- nvinfo : EIATTR_KPARAM_INFO
	.align		4
.L_75:
        /*00b8*/ 	.byte	0x04, 0x17
        /*00ba*/ 	.short	(.L_77 - .L_76)
.L_76:
        /*00bc*/ 	.word	0x00000000
        /*00c0*/ 	.short	0x0000
        /*00c2*/ 	.short	0x0000
        /*00c4*/ 	.byte	0x00, 0xf0, 0x11, 0x00


	//----- nvinfo : EIATTR_SPARSE_MMA_MASK
	.align		4
.L_77:
        /*00c8*/ 	.byte	0x03, 0x50
        /*00ca*/ 	.short	0x0000


	//----- nvinfo : EIATTR_MAXREG_COUNT
	.align		4
        /*00cc*/ 	.byte	0x03, 0x1b
        /*00ce*/ 	.short	0x00ff


	//----- nvinfo : EIATTR_MERCURY_ISA_VERSION
	.align		4
        /*00d0*/ 	.byte	0x03, 0x5f
        /*00d2*/ 	.short	0x0101


	//----- nvinfo : EIATTR_VRC_CTA_INIT_COUNT
	.align		4
        /*00d4*/ 	.byte	0x02, 0x4a
	.zero		1
	.zero		1


	//----- nvinfo : EIATTR_EXIT_INSTR_OFFSETS
	.align		4
        /*00d8*/ 	.byte	0x04, 0x1c
        /*00da*/ 	.short	(.L_79 - .L_78)


	//   ....[0]....
.L_78:
        /*00dc*/ 	.word	0x000000a0


	//   ....[1]....
        /*00e0*/ 	.word	0x00001970


	//----- nvinfo : EIATTR_CRS_STACK_SIZE
	.align		4
.L_79:
        /*00e4*/ 	.byte	0x04, 0x1e
        /*00e6*/ 	.short	(.L_81 - .L_80)
.L_80:
        /*00e8*/ 	.word	0x00000000


	//----- nvinfo : EIATTR_CBANK_PARAM_SIZE
	.align		4
.L_81:
        /*00ec*/ 	.byte	0x03, 0x19
        /*00ee*/ 	.short	0x0048


	//----- nvinfo : EIATTR_PARAM_CBANK
	.align		4
        /*00f0*/ 	.byte	0x04, 0x0a
        /*00f2*/ 	.short	(.L_83 - .L_82)
	.align		4
.L_82:
        /*00f4*/ 	.word	index@(.nv.constant0._Z21ROIAlignForwardKerneliPKffiiiiiS0_PfS1_S1_)
        /*00f8*/ 	.short	0x0380
        /*00fa*/ 	.short	0x0048


	//----- nvinfo : EIATTR_SW_WAR
	.align		4
.L_83:
        /*00fc*/ 	.byte	0x04, 0x36
        /*00fe*/ 	.short	(.L_85 - .L_84)
.L_84:
        /*0100*/ 	.word	0x00000008
.L_85:


//--------------------- .nv.callgraph             --------------------------
	.section	.nv.callgraph,"",@"SHT_CUDA_CALLGRAPH"
	.align	4
	.sectionentsize	8
	.align		4
        /*0000*/ 	.word	0x00000000
	.align		4
        /*0004*/ 	.word	0xffffffff
	.align		4
        /*0008*/ 	.word	0x00000000
	.align		4
        /*000c*/ 	.word	0xfffffffe
	.align		4
        /*0010*/ 	.word	0x00000000
	.align		4
        /*0014*/ 	.word	0xfffffffd
	.align		4
        /*0018*/ 	.word	0x00000000
	.align		4
        /*001c*/ 	.word	0xfffffffc


//--------------------- .text._Z25ROIAlignBackwardAccKerneliPKfS0_S0_ifiiiiiPfS0_ --------------------------
	.section	.text._Z25ROIAlignBackwardAccKerneliPKfS0_S0_ifiiiiiPfS0_,"ax",@progbits
	.align	128
        .global         _Z25ROIAlignBackwardAccKerneliPKfS0_S0_ifiiiiiPfS0_
        .type           _Z25ROIAlignBackwardAccKerneliPKfS0_S0_ifiiiiiPfS0_,@function
        .size           _Z25ROIAlignBackwardAccKerneliPKfS0_S0_ifiiiiiPfS0_,(.L_x_70 - _Z25ROIAlignBackwardAccKerneliPKfS0_S0_ifiiiiiPfS0_)
        .other          _Z25ROIAlignBackwardAccKerneliPKfS0_S0_ifiiiiiPfS0_,@"STO_CUDA_ENTRY STV_DEFAULT"
_Z25ROIAlignBackwardAccKerneliPKfS0_S0_ifiiiiiPfS0_:
.text._Z25ROIAlignBackwardAccKerneliPKfS0_S0_ifiiiiiPfS0_:
[----:B------:R-:W-:Y:S01]  /*0000*/  LDC R1, c[0x0][0x37c] ;  /* 0x0000df00ff017b82 */ /* 0x000fe20000000800 */
[----:B------:R-:W0:Y:S07]  /*0010*/  S2R R12, SR_TID.X ;  /* 0x00000000000c7919 */ /* 0x000e2e0000002100 */
[----:B------:R-:W-:Y:S01]  /*0020*/  S2UR UR4, SR_CTAID.X ;  /* 0x00000000000479c3 */ /* 0x000fe20000002500 */
[----:B------:R-:W1:Y:S01]  /*0030*/  LDCU UR6, c[0x0][0x370] ;  /* 0x00006e00ff0677ac */ /* 0x000e620008000800 */
[----:B------:R-:W2:Y:S06]  /*0040*/  LDCU UR7, c[0x0][0x380] ;  /* 0x00007000ff0777ac */ /* 0x000eac0008000800 */
[----:B------:R-:W1:Y:S08]  /*0050*/  S2UR UR5, SR_CTAID.Y ;  /* 0x00000000000579c3 */ /* 0x000e700000002600 */
[----:B------:R-:W0:Y:S01]  /*0060*/  LDC R13, c[0x0][0x360] ;  /* 0x0000d800ff0d7b82 */ /* 0x000e220000000800 */
[----:B-1----:R-:W-:-:S06]  /*0070*/  UIMAD UR4, UR5, UR6, UR4 ;  /* 0x00000006050472a4 */ /* 0x002fcc000f8e0204 */
[----:B0-----:R-:W-:-:S05]  /*0080*/  IMAD R12, R13, UR4, R12 ;  /* 0x000000040d0c7c24 */ /* 0x001fca000f8e020c */
[----:B--2---:R-:W-:-:S13]  /*0090*/  ISETP.GE.AND P0, PT, R12, UR7, PT ;  /* 0x000000070c007c0c */ /* 0x004fda000bf06270 */
[----:B------:R-:W-:Y:S05]  /*00a0*/  @P0 EXIT ;  /* 0x000000000000094d */ /* 0x000fea0003800000 */
[----:B------:R-:W0:Y:S01]  /*00b0*/  LDCU UR5, c[0x0][0x3a0] ;  /* 0x00007400ff0577ac */ /* 0x000e220008000800 */
[----:B------:R-:W1:Y:S01]  /*00c0*/  LDC.64 R4, c[0x0][0x3c0] ;  /* 0x0000f000ff047b82 */ /* 0x000e620000000a00 */
[----:B------:R-:W-:Y:S01]  /*00d0*/  IMAD R13, R13, UR6, RZ ;  /* 0x000000060d0d7c24 */ /* 0x000fe2000f8e02ff */
[----:B------:R-:W2:Y:S01]  /*00e0*/  LDCU UR4, c[0x0][0x374] ;  /* 0x00006e80ff0477ac */ /* 0x000ea20008000800 */
[----:B------:R-:W3:Y:S01]  /*00f0*/  LDCU.64 UR12, c[0x0][0x358] ;  /* 0x00006b00ff0c77ac */ /* 0x000ee20008000a00 */
[----:B0-----:R-:W-:Y:S01]  /*0100*/  UISETP.GT.AND UP0, UPT, UR5, URZ, UPT ;  /* 0x000000ff0500728c */ /* 0x001fe2000bf04270 */
[----:B--2---:R-:W-:-:S08]  /*0110*/  IMAD R13, R13, UR4, RZ ;  /* 0x000000040d0d7c24 */ /* 0x004fd0000f8e02ff */
[----:B---3--:R-:W-:Y:S05]  /*0120*/  BRA.U UP0, `(.L_x_0) ;  /* 0x0000000100207547 */ /* 0x008fea000b800000 */
.L_x_1:
[----:B01----:R-:W-:-:S05]  /*0130*/  IMAD.WIDE R2, R12, 0x4, R4 ;  /* 0x000000040c027825 */ /* 0x003fca00078e0204 */
[----:B------:R-:W2:Y:S01]  /*0140*/  LDG.E R0, desc[UR12][R2.64] ;  /* 0x0000000c02007981 */ /* 0x000ea2000c1e1900 */
[----:B------:R-:W-:-:S05]  /*0150*/  IMAD.IADD R12, R13, 0x1, R12 ;  /* 0x000000010d0c7824 */ /* 0x000fca00078e020c */
[----:B------:R-:W-:Y:S01]  /*0160*/  ISETP.GE.AND P0, PT, R12, UR7, PT ;  /* 0x000000070c007c0c */ /* 0x000fe2000bf06270 */
[----:B--2---:R-:W-:-:S05]  /*0170*/  FADD R7, RZ, R0 ;  /* 0x00000000ff077221 */ /* 0x004fca0000000000 */
[----:B------:R0:W-:Y:S07]  /*0180*/  STG.E desc[UR12][R2.64], R7 ;  /* 0x0000000702007986 */ /* 0x0001ee000c10190c */
[----:B------:R-:W-:Y:S05]  /*0190*/  @!P0 BRA `(.L_x_1) ;  /* 0xfffffffc00e48947 */ /* 0x000fea000383ffff */
[----:B------:R-:W-:Y:S05]  /*01a0*/  EXIT ;  /* 0x000000000000794d */ /* 0x000fea0003800000 */
.L_x_0:
[----:B------:R-:W0:Y:S01]  /*01b0*/  LDCU UR6, c[0x0][0x3b4] ;  /* 0x00007680ff0677ac */ /* 0x000e220008000800 */
[----:B------:R-:W2:Y:S01]  /*01c0*/  LDC.64 R2, c[0x0][0x3c0] ;  /* 0x0000f000ff027b82 */ /* 0x000ea20000000a00 */
[----:B0-----:R-:W-:-:S09]  /*01d0*/  UISETP.GT.AND UP0, UPT, UR6, URZ, UPT ;  /* 0x000000ff0600728c */ /* 0x001fd2000bf04270 */
[----:B------:R-:W-:Y:S05]  /*01e0*/  BRA.U UP0, `(.L_x_2) ;  /* 0x0000000100207547 */ /* 0x000fea000b800000 */
.L_x_3:
[----:B012---:R-:W-:-:S05]  /*01f0*/  IMAD.WIDE R4, R12, 0x4, R2 ;  /* 0x000000040c047825 */ /* 0x007fca00078e0202 */
[----:B------:R-:W2:Y:S01]  /*0200*/  LDG.E R0, desc[UR12][R4.64] ;  /* 0x0000000c04007981 */ /* 0x000ea2000c1e1900 */
[----:B------:R-:W-:-:S05]  /*0210*/  IMAD.IADD R12, R13, 0x1, R12 ;  /* 0x000000010d0c7824 */ /* 0x000fca00078e020c */
[----:B------:R-:W-:Y:S01]  /*0220*/  ISETP.GE.AND P0, PT, R12, UR7, PT ;  /* 0x000000070c007c0c */ /* 0x000fe2000bf06270 */
[----:B--2---:R-:W-:-:S05]  /*0230*/  FADD R7, RZ, R0 ;  /* 0x00000000ff077221 */ /* 0x004fca0000000000 */
[----:B------:R0:W-:Y:S07]  /*0240*/  STG.E desc[UR12][R4.64], R7 ;  /* 0x0000000704007986 */ /* 0x0001ee000c10190c */
[----:B------:R-:W-:Y:S05]  /*0250*/  @!P0 BRA `(.L_x_3) ;  /* 0xfffffffc00e48947 */ /* 0x000fea000383ffff */
[----:B------:R-:W-:Y:S05]  /*0260*/  EXIT ;  /* 0x000000000000794d */ /* 0x000fea0003800000 */
.L_x_2:
[----:B------:R-:W0:Y:S01]  /*0270*/  LDCU UR4, c[0x0][0x3b8] ;  /* 0x00007700ff0477ac */ /* 0x000e220008000800 */
[----:B--2---:R-:W2:Y:S01]  /*0280*/  LDC.64 R2, c[0x0][0x3c0] ;  /* 0x0000f000ff027b82 */ /* 0x004ea20000000a00 */
[----:B0-----:R-:W-:-:S09]  /*0290*/  UISETP.GT.AND UP0, UPT, UR4, URZ, UPT ;  /* 0x000000ff0400728c */ /* 0x001fd2000bf04270 */
[----:B------:R-:W-:Y:S05]  /*02a0*/  BRA.U UP0, `(.L_x_4) ;  /* 0x0000000100207547 */ /* 0x000fea000b800000 */
.L_x_5:
        /* <DEDUP_REMOVED lines=8> */
.L_x_4:
[----:B------:R-:W0:Y:S01]  /*0330*/  LDCU UR5, c[0x0][0x3ac] ;  /* 0x00007580ff0577ac */ /* 0x000e220008000800 */
[----:B------:R-:W3:Y:S01]  /*0340*/  LDCU UR7, c[0x0][0x3b0] ;  /* 0x00007600ff0777ac */ /* 0x000ee20008000800 */
[----:B------:R-:W-:Y:S02]  /*0350*/  UIMAD.WIDE.U32 UR10, UR4, 0x4, URZ ;  /* 0x00000004040a78a5 */ /* 0x000fe4000f8e00ff */
[----:B------:R-:W-:Y:S02]  /*0360*/  UIMAD UR6, UR6, UR4, URZ ;  /* 0x00000004060672a4 */ /* 0x000fe4000f8e02ff */
[----:B------:R-:W-:Y:S02]  /*0370*/  UIADD3 UR8, UPT, UPT, -UR4, URZ, URZ ;  /* 0x000000ff04087290 */ /* 0x000fe4000fffe1ff */
[----:B0-----:R-:W-:Y:S02]  /*0380*/  UIADD3 UR4, UPT, UPT, UR5, -0x1, URZ ;  /* 0xffffffff05047890 */ /* 0x001fe4000fffe0ff */
[----:B---3--:R-:W-:-:S12]  /*0390*/  UIADD3 UR5, UPT, UPT, UR7, -0x1, URZ ;  /* 0xffffffff07057890 */ /* 0x008fd8000fffe0ff */
.L_x_22:
[----:B0-2---:R-:W0:Y:S01]  /*03a0*/  LDC R3, c[0x0][0x3b0] ;  /* 0x0000ec00ff037b82 */ /* 0x005e220000000800 */
[----:B------:R-:W-:Y:S01]  /*03b0*/  IABS R6, R12 ;  /* 0x0000000c00067213 */ /* 0x000fe20000000000 */
[----:B------:R-:W-:Y:S02]  /*03c0*/  IMAD.MOV.U32 R18, RZ, RZ, RZ ;  /* 0x000000ffff127224 */ /* 0x000fe400078e00ff */
[----:B------:R-:W-:-:S04]  /*03d0*/  IMAD.MOV.U32 R20, RZ, RZ, RZ ;  /* 0x000000ffff147224 */ /* 0x000fc800078e00ff */
[----:B------:R-:W2:Y:S08]  /*03e0*/  LDC R16, c[0x0][0x3ac] ;  /* 0x0000eb00ff107b82 */ /* 0x000eb00000000800 */
[----:B------:R-:W3:Y:S01]  /*03f0*/  LDC R17, c[0x0][0x3a8] ;  /* 0x0000ea00ff117b82 */ /* 0x000ee20000000800 */
[----:B0-----:R-:W-:-:S04]  /*0400*/  IABS R7, R3 ;  /* 0x0000000300077213 */ /* 0x001fc80000000000 */
[----:B------:R-:W0:Y:S01]  /*0410*/  I2F.RP R0, R7 ;  /* 0x0000000700007306 */ /* 0x000e220000209400 */
[----:B--2---:R-:W-:Y:S02]  /*0420*/  IABS R8, R16 ;  /* 0x0000001000087213 */ /* 0x004fe40000000000 */
[----:B---3--:R-:W-:-:S05]  /*0430*/  IABS R11, R17 ;  /* 0x00000011000b7213 */ /* 0x008fca0000000000 */
[----:B0-----:R-:W1:Y:S02]  /*0440*/  MUFU.RCP R0, R0 ;  /* 0x0000000000007308 */ /* 0x001e640000001000 */
[----:B-1----:R-:W-:-:S06]  /*0450*/  VIADD R4, R0, 0xffffffe ;  /* 0x0ffffffe00047836 */ /* 0x002fcc0000000000 */
[----:B------:R0:W1:Y:S02]  /*0460*/  F2I.FTZ.U32.TRUNC.NTZ R5, R4 ;  /* 0x0000000400057305 */ /* 0x000064000021f000 */
[----:B0-----:R-:W-:Y:S01]  /*0470*/  IMAD.MOV.U32 R4, RZ, RZ, RZ ;  /* 0x000000ffff047224 */ /* 0x001fe200078e00ff */
[----:B-1----:R-:W-:-:S05]  /*0480*/  IADD3 R2, PT, PT, RZ, -R5, RZ ;  /* 0x80000005ff027210 */ /* 0x002fca0007ffe0ff */
[----:B------:R-:W-:Y:S02]  /*0490*/  IMAD R9, R2, R7, RZ ;  /* 0x0000000702097224 */ /* 0x000fe400078e02ff */
[----:B------:R-:W-:Y:S02]  /*04a0*/  IMAD.MOV.U32 R2, RZ, RZ, R6 ;  /* 0x000000ffff027224 */ /* 0x000fe400078e0006 */
[----:B------:R-:W-:-:S04]  /*04b0*/  IMAD.HI.U32 R5, R5, R9, R4 ;  /* 0x0000000905057227 */ /* 0x000fc800078e0004 */
[----:B------:R-:W-:Y:S02]  /*04c0*/  IMAD.MOV.U32 R9, RZ, RZ, R8 ;  /* 0x000000ffff097224 */ /* 0x000fe400078e0008 */
[----:B------:R-:W-:Y:S02]  /*04d0*/  IMAD.HI.U32 R0, R5, R2, RZ ;  /* 0x0000000205007227 */ /* 0x000fe400078e00ff */
[----:B------:R-:W0:Y:S02]  /*04e0*/  I2F.RP R6, R9 ;  /* 0x0000000900067306 */ /* 0x000e240000209400 */
[----:B------:R-:W-:-:S04]  /*04f0*/  IMAD.MOV R4, RZ, RZ, -R0 ;  /* 0x000000ffff047224 */ /* 0x000fc800078e0a00 */
[----:B------:R-:W-:-:S05]  /*0500*/  IMAD R2, R7, R4, R2 ;  /* 0x0000000407027224 */ /* 0x000fca00078e0202 */
[----:B------:R-:W-:Y:S01]  /*0510*/  ISETP.GT.U32.AND P1, PT, R7, R2, PT ;  /* 0x000000020700720c */ /* 0x000fe20003f24070 */
[----:B0-----:R-:W0:-:S12]  /*0520*/  MUFU.RCP R6, R6 ;  /* 0x0000000600067308 */ /* 0x001e180000001000 */
[-C--:B------:R-:W-:Y:S01]  /*0530*/  @!P1 IADD3 R2, PT, PT, R2, -R7.reuse, RZ ;  /* 0x8000000702029210 */ /* 0x080fe20007ffe0ff */
[----:B------:R-:W-:Y:S01]  /*0540*/  @!P1 VIADD R0, R0, 0x1 ;  /* 0x0000000100009836 */ /* 0x000fe20000000000 */
[----:B------:R-:W-:Y:S02]  /*0550*/  ISETP.NE.AND P1, PT, R3, RZ, PT ;  /* 0x000000ff0300720c */ /* 0x000fe40003f25270 */
[----:B------:R-:W-:Y:S02]  /*0560*/  ISETP.GE.U32.AND P0, PT, R2, R7, PT ;  /* 0x000000070200720c */ /* 0x000fe40003f06070 */
[----:B------:R-:W-:Y:S01]  /*0570*/  LOP3.LUT R2, R12, R3, RZ, 0x3c, !PT ;  /* 0x000000030c027212 */ /* 0x000fe200078e3cff */
[----:B0-----:R-:W-:-:S03]  /*0580*/  VIADD R4, R6, 0xffffffe ;  /* 0x0ffffffe06047836 */ /* 0x001fc60000000000 */
[----:B------:R-:W-:Y:S01]  /*0590*/  ISETP.GE.AND P2, PT, R2, RZ, PT ;  /* 0x000000ff0200720c */ /* 0x000fe20003f46270 */
[----:B------:R0:W1:Y:S06]  /*05a0*/  F2I.FTZ.U32.TRUNC.NTZ R5, R4 ;  /* 0x0000000400057305 */ /* 0x00006c000021f000 */
[----:B------:R-:W-:Y:S02]  /*05b0*/  @P0 VIADD R0, R0, 0x1 ;  /* 0x0000000100000836 */ /* 0x000fe40000000000 */
[----:B------:R-:W2:Y:S02]  /*05c0*/  I2F.RP R2, R11 ;  /* 0x0000000b00027306 */ /* 0x000ea40000209400 */
[----:B------:R-:W-:-:S02]  /*05d0*/  IMAD.MOV.U32 R19, RZ, RZ, R0 ;  /* 0x000000ffff137224 */ /* 0x000fc400078e0000 */
[----:B0-----:R-:W-:Y:S02]  /*05e0*/  IMAD.MOV.U32 R4, RZ, RZ, RZ ;  /* 0x000000ffff047224 */ /* 0x001fe400078e00ff */
[----:B------:R-:W-:Y:S01]  /*05f0*/  @!P2 IMAD.MOV R19, RZ, RZ, -R19 ;  /* 0x000000ffff13a224 */ /* 0x000fe200078e0a13 */
[----:B------:R-:W-:Y:S02]  /*0600*/  @!P1 LOP3.LUT R19, RZ, R3, RZ, 0x33, !PT ;  /* 0x00000003ff139212 */ /* 0x000fe400078e33ff */
[----:B-1----:R-:W-:-:S03]  /*0610*/  IADD3 R0, PT, PT, RZ, -R5, RZ ;  /* 0x80000005ff007210 */ /* 0x002fc60007ffe0ff */
[----:B------:R-:W-:Y:S02]  /*0620*/  IMAD.MOV R14, RZ, RZ, -R19 ;  /* 0x000000ffff0e7224 */ /* 0x000fe400078e0a13 */
[----:B------:R-:W-:Y:S01]  /*0630*/  IMAD R7, R0, R9, RZ ;  /* 0x0000000900077224 */ /* 0x000fe200078e02ff */
[----:B------:R-:W-:Y:S01]  /*0640*/  IABS R0, R19 ;  /* 0x0000001300007213 */ /* 0x000fe20000000000 */
[----:B--2---:R-:W0:Y:S01]  /*0650*/  MUFU.RCP R2, R2 ;  /* 0x0000000200027308 */ /* 0x004e220000001000 */
[----:B------:R-:W-:Y:S02]  /*0660*/  IMAD R14, R3, R14, R12 ;  /* 0x0000000e030e7224 */ /* 0x000fe400078e020c */
[----:B------:R-:W-:-:S06]  /*0670*/  IMAD.HI.U32 R4, R5, R7, R4 ;  /* 0x0000000705047227 */ /* 0x000fcc00078e0004 */
[----:B------:R-:W-:-:S04]  /*0680*/  IMAD.HI.U32 R4, R4, R0, RZ ;  /* 0x0000000004047227 */ /* 0x000fc800078e00ff */
[----:B------:R-:W-:-:S04]  /*0690*/  IMAD.MOV R5, RZ, RZ, -R4 ;  /* 0x000000ffff057224 */ /* 0x000fc800078e0a04 */
[----:B------:R-:W-:Y:S01]  /*06a0*/  IMAD R0, R9, R5, R0 ;  /* 0x0000000509007224 */ /* 0x000fe200078e0200 */
[----:B0-----:R-:W-:-:S04]  /*06b0*/  IADD3 R5, PT, PT, R2, 0xffffffe, RZ ;  /* 0x0ffffffe02057810 */ /* 0x001fc80007ffe0ff */
[----:B------:R-:W-:Y:S02]  /*06c0*/  ISETP.GT.U32.AND P1, PT, R9, R0, PT ;  /* 0x000000000900720c */ /* 0x000fe40003f24070 */
[----:B------:R-:W0:Y:S11]  /*06d0*/  F2I.FTZ.U32.TRUNC.NTZ R5, R5 ;  /* 0x0000000500057305 */ /* 0x000e36000021f000 */
[----:B------:R-:W-:-:S02]  /*06e0*/  @!P1 IMAD.IADD R0, R0, 0x1, -R9 ;  /* 0x0000000100009824 */ /* 0x000fc400078e0a09 */
[----:B------:R-:W-:Y:S01]  /*06f0*/  @!P1 VIADD R4, R4, 0x1 ;  /* 0x0000000104049836 */ /* 0x000fe20000000000 */
[----:B------:R-:W-:Y:S02]  /*0700*/  ISETP.NE.AND P1, PT, R16, RZ, PT ;  /* 0x000000ff1000720c */ /* 0x000fe40003f25270 */
[----:B------:R-:W-:Y:S02]  /*0710*/  ISETP.GE.U32.AND P0, PT, R0, R9, PT ;  /* 0x000000090000720c */ /* 0x000fe40003f06070 */
[----:B------:R-:W-:Y:S01]  /*0720*/  LOP3.LUT R0, R19, R16, RZ, 0x3c, !PT ;  /* 0x0000001013007212 */ /* 0x000fe200078e3cff */
[----:B------:R1:W2:Y:S03]  /*0730*/  I2F.F64 R8, R14 ;  /* 0x0000000e00087312 */ /* 0x0002a60000201c00 */
[----:B------:R-:W-:Y:S01]  /*0740*/  ISETP.GE.AND P2, PT, R0, RZ, PT ;  /* 0x000000ff0000720c */ /* 0x000fe20003f46270 */
[----:B0-----:R-:W-:-:S04]  /*0750*/  IMAD.MOV R0, RZ, RZ, -R5 ;  /* 0x000000ffff007224 */ /* 0x001fc800078e0a05 */
[----:B------:R-:W-:Y:S02]  /*0760*/  IMAD R7, R0, R11, RZ ;  /* 0x0000000b00077224 */ /* 0x000fe400078e02ff */
[----:B------:R-:W-:-:S04]  /*0770*/  @P0 VIADD R4, R4, 0x1 ;  /* 0x0000000104040836 */ /* 0x000fc80000000000 */
[----:B------:R-:W-:Y:S02]  /*0780*/  IMAD.MOV.U32 R10, RZ, RZ, R4 ;  /* 0x000000ffff0a7224 */ /* 0x000fe400078e0004 */
[----:B------:R-:W-:-:S03]  /*0790*/  IMAD.MOV.U32 R4, RZ, RZ, RZ ;  /* 0x000000ffff047224 */ /* 0x000fc600078e00ff */
[----:B------:R-:W-:Y:S01]  /*07a0*/  @!P2 IADD3 R10, PT, PT, -R10, RZ, RZ ;  /* 0x000000ff0a0aa210 */ /* 0x000fe20007ffe1ff */
[----:B------:R-:W-:Y:S01]  /*07b0*/  IMAD.HI.U32 R4, R5, R7, R4 ;  /* 0x0000000705047227 */ /* 0x000fe200078e0004 */
[----:B------:R-:W-:-:S04]  /*07c0*/  @!P1 LOP3.LUT R10, RZ, R16, RZ, 0x33, !PT ;  /* 0x00000010ff0a9212 */ /* 0x000fc800078e33ff */
[----:B------:R-:W-:Y:S01]  /*07d0*/  IABS R0, R10 ;  /* 0x0000000a00007213 */ /* 0x000fe20000000000 */
[----:B------:R-:W-:-:S04]  /*07e0*/  IMAD.MOV R3, RZ, RZ, -R10 ;  /* 0x000000ffff037224 */ /* 0x000fc800078e0a0a */
[----:B------:R-:W-:-:S04]  /*07f0*/  IMAD.HI.U32 R15, R4, R0, RZ ;  /* 0x00000000040f7227 */ /* 0x000fc800078e00ff */
[----:B------:R-:W-:Y:S02]  /*0800*/  IMAD.MOV R2, RZ, RZ, -R15 ;  /* 0x000000ffff027224 */ /* 0x000fe400078e0a0f */
[----:B------:R-:W-:Y:S02]  /*0810*/  IMAD R16, R16, R3, R19 ;  /* 0x0000000310107224 */ /* 0x000fe400078e0213 */
[C---:B------:R-:W-:Y:S02]  /*0820*/  IMAD R0, R11.reuse, R2, R0 ;  /* 0x000000020b007224 */ /* 0x040fe400078e0200 */
[----:B------:R1:W0:Y:S03]  /*0830*/  I2F.F64 R6, R16 ;  /* 0x0000001000067312 */ /* 0x0002260000201c00 */
[----:B------:R-:W-:-:S13]  /*0840*/  ISETP.GT.U32.AND P1, PT, R11, R0, PT ;  /* 0x000000000b00720c */ /* 0x000fda0003f24070 */
[----:B------:R-:W-:Y:S01]  /*0850*/  @!P1 IMAD.IADD R0, R0, 0x1, -R11 ;  /* 0x0000000100009824 */ /* 0x000fe200078e0a0b */
[----:B------:R-:W-:Y:S02]  /*0860*/  @!P1 IADD3 R15, PT, PT, R15, 0x1, RZ ;  /* 0x000000010f0f9810 */ /* 0x000fe40007ffe0ff */
[----:B------:R-:W-:Y:S02]  /*0870*/  ISETP.NE.AND P1, PT, R17, RZ, PT ;  /* 0x000000ff1100720c */ /* 0x000fe40003f25270 */
[----:B------:R-:W-:Y:S02]  /*0880*/  ISETP.GE.U32.AND P0, PT, R0, R11, PT ;  /* 0x0000000b0000720c */ /* 0x000fe40003f06070 */
[----:B------:R-:W-:-:S04]  /*0890*/  LOP3.LUT R0, R10, R17, RZ, 0x3c, !PT ;  /* 0x000000110a007212 */ /* 0x000fc800078e3cff */
[----:B------:R-:W-:-:S07]  /*08a0*/  ISETP.GE.AND P2, PT, R0, RZ, PT ;  /* 0x000000ff0000720c */ /* 0x000fce0003f46270 */
[----:B------:R-:W-:-:S06]  /*08b0*/  @P0 VIADD R15, R15, 0x1 ;  /* 0x000000010f0f0836 */ /* 0x000fcc0000000000 */
[----:B------:R-:W-:Y:S02]  /*08c0*/  @!P2 IADD3 R15, PT, PT, -R15, RZ, RZ ;  /* 0x000000ff0f0fa210 */ /* 0x000fe40007ffe1ff */
[----:B------:R-:W-:-:S05]  /*08d0*/  @!P1 LOP3.LUT R15, RZ, R17, RZ, 0x33, !PT ;  /* 0x00000011ff0f9212 */ /* 0x000fca00078e33ff */
[----:B------:R-:W-:-:S04]  /*08e0*/  IMAD.MOV R0, RZ, RZ, -R15 ;  /* 0x000000ffff007224 */ /* 0x000fc800078e0a0f */
[----:B012---:R-:W-:-:S07]  /*08f0*/  IMAD R17, R17, R0, R10 ;  /* 0x0000000011117224 */ /* 0x007fce00078e020a */
.L_x_21:
[----:B------:R-:W0:Y:S01]  /*0900*/  LDC.64 R2, c[0x0][0x3c8] ;  /* 0x0000f200ff027b82 */ /* 0x000e220000000a00 */
[----:B------:R-:W-:-:S04]  /*0910*/  IMAD R5, R20, 0x5, RZ ;  /* 0x0000000514057824 */ /* 0x000fc800078e02ff */
[----:B0-----:R-:W-:-:S05]  /*0920*/  IMAD.WIDE.U32 R2, R5, 0x4, R2 ;  /* 0x0000000405027825 */ /* 0x001fca00078e0002 */
[----:B------:R-:W2:Y:S01]  /*0930*/  LDG.E R0, desc[UR12][R2.64] ;  /* 0x0000000c02007981 */ /* 0x000ea2000c1e1900 */
[----:B------:R-:W-:Y:S01]  /*0940*/  BSSY.RECONVERGENT B0, `(.L_x_6) ;  /* 0x00000a3000007945 */ /* 0x000fe20003800200 */
[----:B--2---:R-:W0:Y:S02]  /*0950*/  F2I.TRUNC.NTZ R0, R0 ;  /* 0x0000000000007305 */ /* 0x004e24000020f100 */
[----:B0-----:R-:W-:-:S13]  /*0960*/  ISETP.NE.AND P0, PT, R15, R0, PT ;  /* 0x000000000f00720c */ /* 0x001fda0003f05270 */
[----:B------:R-:W-:Y:S05]  /*0970*/  @P0 BRA `(.L_x_7) ;  /* 0x00000008007c0947 */ /* 0x000fea0003800000 */
[----:B------:R-:W2:Y:S01]  /*0980*/  LDG.E R4, desc[UR12][R2.64+0xc] ;  /* 0x00000c0c02047981 */ /* 0x000ea2000c1e1900 */
[----:B------:R-:W2:Y:S03]  /*0990*/  LDC R21, c[0x0][0x3a4] ;  /* 0x0000e900ff157b82 */ /* 0x000ea60000000800 */
[----:B------:R-:W3:Y:S01]  /*09a0*/  LDG.E R0, desc[UR12][R2.64+0x4] ;  /* 0x0000040c02007981 */ /* 0x000ee2000c1e1900 */
[----:B--2---:R-:W-:-:S04]  /*09b0*/  FMUL R19, R4, R21 ;  /* 0x0000001504137220 */ /* 0x004fc80000400000 */
[----:B------:R-:W0:Y:S01]  /*09c0*/  F2F.F64.F32 R10, R19 ;  /* 0x00000013000a7310 */ /* 0x000e220000201800 */
[----:B---3--:R-:W-:-:S07]  /*09d0*/  FMUL R0, R0, R21 ;  /* 0x0000001500007220 */ /* 0x008fce0000400000 */
[----:B------:R-:W1:Y:S01]  /*09e0*/  F2F.F64.F32 R4, R0 ;  /* 0x0000000000047310 */ /* 0x000e620000201800 */
[----:B0-----:R-:W-:Y:S02]  /*09f0*/  DADD R10, R10, 1 ;  /* 0x3ff000000a0a7429 */ /* 0x001fe40000000000 */
[----:B-1----:R-:W-:-:S06]  /*0a00*/  DADD R4, R4, -1 ;  /* 0xbff0000004047429 */ /* 0x002fcc0000000000 */
[----:B------:R-:W-:-:S06]  /*0a10*/  DSETP.GT.AND P0, PT, R10, R8, PT ;  /* 0x000000080a00722a */ /* 0x000fcc0003f04000 */
[----:B------:R-:W-:-:S14]  /*0a20*/  DSETP.GEU.OR P0, PT, R4, R8, !P0 ;  /* 0x000000080400722a */ /* 0x000fdc000470e400 */
[----:B------:R-:W-:Y:S05]  /*0a30*/  @P0 BRA `(.L_x_7) ;  /* 0x00000008004c0947 */ /* 0x000fea0003800000 */
[----:B------:R-:W2:Y:S04]  /*0a40*/  LDG.E R4, desc[UR12][R2.64+0x10] ;  /* 0x0000100c02047981 */ /* 0x000ea8000c1e1900 */
        /* <DEDUP_REMOVED lines=10> */
[----:B------:R-:W0:Y:S01]  /*0af0*/  LDCU UR7, c[0x0][0x3a8] ;  /* 0x00007500ff0777ac */ /* 0x000e220008000800 */
[----:B------:R-:W-:Y:S01]  /*0b00*/  MOV R19, RZ ;  /* 0x000000ff00137202 */ /* 0x000fe20000000f00 */
[----:B0-----:R-:W-:-:S04]  /*0b10*/  IMAD R4, R20, UR7, R17 ;  /* 0x0000000714047c24 */ /* 0x001fc8000f8e0211 */
[----:B------:R-:W-:-:S04]  /*0b20*/  IMAD R4, R4, UR6, RZ ;  /* 0x0000000604047c24 */ /* 0x000fc8000f8e02ff */
[----:B------:R-:W-:Y:S01]  /*0b30*/  IMAD.SHL.U32 R35, R4, 0x4, RZ ;  /* 0x0000000404237824 */ /* 0x000fe200078e00ff */
[----:B------:R-:W-:-:S04]  /*0b40*/  SHF.R.S32.HI R5, RZ, 0x1f, R4 ;  /* 0x0000001fff057819 */ /* 0x000fc80000011404 */
[----:B------:R-:W-:-:S07]  /*0b50*/  SHF.L.U64.HI R36, R4, 0x2, R5 ;  /* 0x0000000204247819 */ /* 0x000fce0000010205 */
.L_x_20:
[----:B------:R-:W0:Y:S01]  /*0b60*/  LDCU.64 UR14, c[0x0][0x388] ;  /* 0x00007100ff0e77ac */ /* 0x000e220008000a00 */
[----:B------:R-:W-:Y:S02]  /*0b70*/  IMAD R33, R19, UR11, RZ ;  /* 0x0000000b13217c24 */ /* 0x000fe4000f8e02ff */
[----:B------:R-:W-:Y:S01]  /*0b80*/  IMAD.U32 R21, RZ, RZ, UR8 ;  /* 0x00000008ff157e24 */ /* 0x000fe2000f8e00ff */
[----:B------:R-:W1:Y:S01]  /*0b90*/  LDCU UR7, c[0x0][0x3b8] ;  /* 0x00007700ff0777ac */ /* 0x000e620008000800 */
[----:B------:R-:W2:Y:S01]  /*0ba0*/  LDCU.128 UR16, c[0x0][0x390] ;  /* 0x00007200ff1077ac */ /* 0x000ea20008000c00 */
[----:B------:R-:W3:Y:S01]  /*0bb0*/  LDCU UR9, c[0x0][0x3b4] ;  /* 0x00007680ff0977ac */ /* 0x000ee20008000800 */
[----:B0-----:R-:W-:Y:S01]  /*0bc0*/  IADD3 R2, P0, PT, R35, UR14, RZ ;  /* 0x0000000e23027c10 */ /* 0x001fe2000ff1e0ff */
[----:B-1----:R-:W-:-:S03]  /*0bd0*/  IMAD.WIDE.U32 R10, R19, UR7, R4 ;  /* 0x00000007130a7c25 */ /* 0x002fc6000f8e0004 */
[----:B------:R-:W-:Y:S01]  /*0be0*/  IADD3.X R3, PT, PT, R36, UR15, RZ, P0, !PT ;  /* 0x0000000f24037c10 */ /* 0x000fe200087fe4ff */
[C---:B------:R-:W-:Y:S01]  /*0bf0*/  IMAD.SHL.U32 R24, R10.reuse, 0x4, RZ ;  /* 0x000000040a187824 */ /* 0x040fe200078e00ff */
[----:B------:R-:W-:Y:S01]  /*0c00*/  SHF.L.U64.HI R10, R10, 0x2, R11 ;  /* 0x000000020a0a7819 */ /* 0x000fe2000001020b */
[----:B------:R-:W-:-:S03]  /*0c10*/  IMAD.WIDE.U32 R2, R19, UR10, R2 ;  /* 0x0000000a13027c25 */ /* 0x000fc6000f8e0002 */
[C---:B--2---:R-:W-:Y:S01]  /*0c20*/  IADD3 R22, P0, PT, R24.reuse, UR18, RZ ;  /* 0x0000001218167c10 */ /* 0x044fe2000ff1e0ff */
[----:B------:R-:W-:Y:S01]  /*0c30*/  VIADD R19, R19, 0x1 ;  /* 0x0000000113137836 */ /* 0x000fe20000000000 */
[----:B------:R-:W-:Y:S01]  /*0c40*/  IADD3 R24, P1, PT, R24, UR16, RZ ;  /* 0x0000001018187c10 */ /* 0x000fe2000ff3e0ff */
[----:B------:R-:W-:Y:S01]  /*0c50*/  IMAD.MOV.U32 R30, RZ, RZ, R2 ;  /* 0x000000ffff1e7224 */ /* 0x000fe200078e0002 */
[C---:B------:R-:W-:Y:S02]  /*0c60*/  IADD3.X R23, PT, PT, R10.reuse, UR19, RZ, P0, !PT ;  /* 0x000000130a177c10 */ /* 0x040fe400087fe4ff */
[----:B---3--:R-:W-:Y:S02]  /*0c70*/  ISETP.NE.AND P3, PT, R19, UR9, PT ;  /* 0x0000000913007c0c */ /* 0x008fe4000bf65270 */
[----:B------:R-:W-:Y:S02]  /*0c80*/  IADD3.X R25, PT, PT, R10, UR17, RZ, P1, !PT ;  /* 0x000000110a197c10 */ /* 0x000fe40008ffe4ff */
[----:B------:R-:W-:-:S09]  /*0c90*/  IADD3 R33, PT, PT, R3, R33, RZ ;  /* 0x0000002103217210 */ /* 0x000fd20007ffe0ff */
.L_x_19:
[----:B------:R-:W2:Y:S04]  /*0ca0*/  LDG.E R0, desc[UR12][R22.64] ;  /* 0x0000000c16007981 */ /* 0x000ea8000c1e1900 */
[----:B------:R-:W3:Y:S01]  /*0cb0*/  LDG.E R26, desc[UR12][R24.64] ;  /* 0x0000000c181a7981 */ /* 0x000ee2000c1e1900 */
[----:B------:R-:W-:Y:S01]  /*0cc0*/  VIADD R21, R21, 0x1 ;  /* 0x0000000115157836 */ /* 0x000fe20000000000 */
[----:B------:R-:W-:Y:S04]  /*0cd0*/  BSSY.RECONVERGENT B1, `(.L_x_8) ;  /* 0x0000061000017945 */ /* 0x000fe80003800200 */
[----:B------:R-:W-:Y:S01]  /*0ce0*/  ISETP.NE.AND P4, PT, R21, RZ, PT ;  /* 0x000000ff1500720c */ /* 0x000fe20003f85270 */
[----:B--2---:R-:W0:Y:S08]  /*0cf0*/  F2I.CEIL.NTZ R3, R0 ;  /* 0x0000000000037305 */ /* 0x004e30000020b100 */
[----:B------:R-:W1:Y:S08]  /*0d00*/  F2I.FLOOR.NTZ R2, R0 ;  /* 0x0000000000027305 */ /* 0x000e700000207100 */
[----:B---3--:R-:W2:Y:S01]  /*0d10*/  F2I.FLOOR.NTZ R10, R26 ;  /* 0x0000001a000a7305 */ /* 0x008ea20000207100 */
[----:B0-----:R-:W-:-:S07]  /*0d20*/  VIMNMX R3, PT, PT, RZ, R3, !PT ;  /* 0x00000003ff037248 */ /* 0x001fce0007fe0100 */
[----:B------:R-:W0:Y:S01]  /*0d30*/  F2I.CEIL.NTZ R11, R26 ;  /* 0x0000001a000b7305 */ /* 0x000e22000020b100 */
[----:B-1----:R-:W-:Y:S02]  /*0d40*/  VIMNMX R2, PT, PT, RZ, R2, !PT ;  /* 0x00000002ff027248 */ /* 0x002fe40007fe0100 */
[----:B------:R-:W-:Y:S02]  /*0d50*/  VIMNMX R27, PT, PT, R3, UR4, PT ;  /* 0x00000004031b7c48 */ /* 0x000fe4000bfe0100 */
[----:B------:R-:W-:Y:S02]  /*0d60*/  VIMNMX R31, PT, PT, R2, UR4, PT ;  /* 0x00000004021f7c48 */ /* 0x000fe4000bfe0100 */
[----:B--2---:R-:W-:Y:S02]  /*0d70*/  VIMNMX R10, PT, PT, RZ, R10, !PT ;  /* 0x0000000aff0a7248 */ /* 0x004fe40007fe0100 */
[----:B------:R-:W-:Y:S02]  /*0d80*/  ISETP.NE.AND P0, PT, R16, R27, PT ;  /* 0x0000001b1000720c */ /* 0x000fe40003f05270 */
[----:B------:R-:W-:-:S02]  /*0d90*/  VIMNMX R28, PT, PT, R10, UR5, PT ;  /* 0x000000050a1c7c48 */ /* 0x000fc4000bfe0100 */
[----:B0-----:R-:W-:Y:S02]  /*0da0*/  VIMNMX R11, PT, PT, RZ, R11, !PT ;  /* 0x0000000bff0b7248 */ /* 0x001fe40007fe0100 */
[----:B------:R-:W-:Y:S02]  /*0db0*/  ISETP.NE.AND P1, PT, R16, R31, P0 ;  /* 0x0000001f1000720c */ /* 0x000fe40000725270 */
[----:B------:R-:W-:Y:S02]  /*0dc0*/  VIMNMX R29, PT, PT, R11, UR5, PT ;  /* 0x000000050b1d7c48 */ /* 0x000fe4000bfe0100 */
[C---:B------:R-:W-:Y:S02]  /*0dd0*/  ISETP.NE.AND P1, PT, R14.reuse, R28, P1 ;  /* 0x0000001c0e00720c */ /* 0x040fe40000f25270 */
[CC--:B------:R-:W-:Y:S01]  /*0de0*/  ISETP.NE.AND P2, PT, R14.reuse, R29.reuse, PT ;  /* 0x0000001d0e00720c */ /* 0x0c0fe20003f45270 */
[----:B------:R-:W-:Y:S01]  /*0df0*/  IMAD.MOV.U32 R11, RZ, RZ, R33 ;  /* 0x000000ffff0b7224 */ /* 0x000fe200078e0021 */
[----:B------:R-:W-:-:S02]  /*0e00*/  ISETP.NE.AND P0, PT, R14, R29, PT ;  /* 0x0000001d0e00720c */ /* 0x000fc40003f05270 */
[----:B------:R-:W-:-:S09]  /*0e10*/  MOV R10, R30 ;  /* 0x0000001e000a7202 */ /* 0x000fd20000000f00 */
[----:B------:R-:W-:Y:S05]  /*0e20*/  @P1 BRA P2, `(.L_x_9) ;  /* 0x00000004002c1947 */ /* 0x000fea0001000000 */
[----:B------:R-:W-:Y:S01]  /*0e30*/  ISETP.NE.AND P1, PT, R27, R31, PT ;  /* 0x0000001f1b00720c */ /* 0x000fe20003f25270 */
[----:B------:R-:W-:Y:S01]  /*0e40*/  BSSY.RECONVERGENT B2, `(.L_x_10) ;  /* 0x0000015000027945 */ /* 0x000fe20003800200 */
[----:B------:R-:W-:-:S11]  /*0e50*/  IMAD.MOV.U32 R30, RZ, RZ, 0x3f000000 ;  /* 0x3f000000ff1e7424 */ /* 0x000fd600078e00ff */
[----:B------:R-:W-:Y:S05]  /*0e60*/  @!P1 BRA `(.L_x_11) ;  /* 0x0000000000489947 */ /* 0x000fea0003800000 */
[----:B------:R-:W-:Y:S01]  /*0e70*/  IMAD.IADD R2, R27, 0x1, -R31 ;  /* 0x000000011b027824 */ /* 0x000fe200078e0a1f */
[----:B------:R-:W-:Y:S01]  /*0e80*/  I2FP.F32.S32 R3, R31 ;  /* 0x0000001f00037245 */ /* 0x000fe20000201400 */
[----:B------:R-:W-:Y:S03]  /*0e90*/  BSSY.RECONVERGENT B3, `(.L_x_11) ;  /* 0x000000f000037945 */ /* 0x000fe60003800200 */
[----:B------:R-:W-:Y:S01]  /*0ea0*/  I2FP.F32.S32 R37, R2 ;  /* 0x0000000200257245 */ /* 0x000fe20000201400 */
[----:B------:R-:W-:-:S03]  /*0eb0*/  FADD R0, R0, -R3 ;  /* 0x8000000300007221 */ /* 0x000fc60000000000 */
[----:B------:R-:W0:Y:S08]  /*0ec0*/  MUFU.RCP R2, R37 ;  /* 0x0000002500027308 */ /* 0x000e300000001000 */
[----:B------:R-:W1:Y:S01]  /*0ed0*/  FCHK P1, R0, R37 ;  /* 0x0000002500007302 */ /* 0x000e620000020000 */
[----:B0-----:R-:W-:-:S04]  /*0ee0*/  FFMA R33, -R37, R2, 1 ;  /* 0x3f80000025217423 */ /* 0x001fc80000000102 */
[----:B------:R-:W-:-:S04]  /*0ef0*/  FFMA R33, R2, R33, R2 ;  /* 0x0000002102217223 */ /* 0x000fc80000000002 */
[----:B------:R-:W-:-:S04]  /*0f00*/  FFMA R2, R0, R33, RZ ;  /* 0x0000002100027223 */ /* 0x000fc800000000ff */
[----:B------:R-:W-:-:S04]  /*0f10*/  FFMA R3, -R37, R2, R0 ;  /* 0x0000000225037223 */ /* 0x000fc80000000100 */
[----:B------:R-:W-:Y:S01]  /*0f20*/  FFMA R30, R33, R3, R2 ;  /* 0x00000003211e7223 */ /* 0x000fe20000000002 */
[----:B-1----:R-:W-:Y:S06]  /*0f30*/  @!P1 BRA `(.L_x_12) ;  /* 0x0000000000109947 */ /* 0x002fec0003800000 */
[----:B------:R-:W-:Y:S02]  /*0f40*/  MOV R3, R37 ;  /* 0x0000002500037202 */ /* 0x000fe40000000f00 */
[----:B------:R-:W-:-:S07]  /*0f50*/  MOV R2, 0xf70 ;  /* 0x00000f7000027802 */ /* 0x000fce0000000f00 */
[----:B------:R-:W-:Y:S05]  /*0f60*/  CALL.REL.NOINC `($__internal_0_$__cuda_sm3x_div_rn_noftz_f32_slowpath) ;  /* 0x00000004003c7944 */ /* 0x000fea0003c00000 */
[----:B------:R-:W-:-:S07]  /*0f70*/  IMAD.MOV.U32 R30, RZ, RZ, R0 ;  /* 0x000000ffff1e7224 */ /* 0x000fce00078e0000 */
.L_x_12:
[----:B------:R-:W-:Y:S05]  /*0f80*/  BSYNC.RECONVERGENT B3 ;  /* 0x0000000000037941 */ /* 0x000fea0003800200 */
.L_x_11:
[----:B------:R-:W-:Y:S05]  /*0f90*/  BSYNC.RECONVERGENT B2 ;  /* 0x0000000000027941 */ /* 0x000fea0003800200 */
.L_x_10:
        /* <DEDUP_REMOVED lines=21> */
.L_x_15:
[----:B------:R-:W-:Y:S05]  /*10f0*/  BSYNC.RECONVERGENT B3 ;  /* 0x0000000000037941 */ /* 0x000fea0003800200 */
.L_x_14:
[----:B------:R-:W-:Y:S05]  /*1100*/  BSYNC.RECONVERGENT B2 ;  /* 0x0000000000027941 */ /* 0x000fea0003800200 */
.L_x_13:
[----:B------:R-:W-:Y:S02]  /*1110*/  ISETP.NE.AND P1, PT, R14, R28, PT ;  /* 0x0000001c0e00720c */ /* 0x000fe40003f25270 */
[CC--:B------:R-:W-:Y:S02]  /*1120*/  ISETP.EQ.AND P5, PT, R16.reuse, R31.reuse, PT ;  /* 0x0000001f1000720c */ /* 0x0c0fe40003fa2270 */
[----:B------:R-:W-:-:S11]  /*1130*/  ISETP.NE.AND P2, PT, R16, R31, PT ;  /* 0x0000001f1000720c */ /* 0x000fd60003f45270 */
[----:B------:R-:W-:Y:S05]  /*1140*/  @!P1 BRA P5, `(.L_x_16) ;  /* 0x0000000000509947 */ /* 0x000fea0002800000 */
[----:B------:R-:W-:-:S13]  /*1150*/  ISETP.EQ.AND P5, PT, R14, R29, PT ;  /* 0x0000001d0e00720c */ /* 0x000fda0003fa2270 */
[----:B------:R-:W-:Y:S05]  /*1160*/  @!P2 BRA P5, `(.L_x_17) ;  /* 0x000000000034a947 */ /* 0x000fea0002800000 */
[----:B------:R-:W-:-:S13]  /*1170*/  ISETP.EQ.AND P2, PT, R16, R27, PT ;  /* 0x0000001b1000720c */ /* 0x000fda0003f42270 */
[----:B------:R-:W-:Y:S05]  /*1180*/  @!P1 BRA P2, `(.L_x_18) ;  /* 0x0000000000189947 */ /* 0x000fea0001000000 */
[----:B------:R-:W-:-:S13]  /*1190*/  ISETP.NE.OR P0, PT, R16, R27, P0 ;  /* 0x0000001b1000720c */ /* 0x000fda0000705670 */
[----:B------:R-:W-:Y:S05]  /*11a0*/  @P0 BRA `(.L_x_9) ;  /* 0x00000000004c0947 */ /* 0x000fea0003800000 */
[----:B------:R-:W2:Y:S02]  /*11b0*/  LDG.E R27, desc[UR12][R10.64] ;  /* 0x0000000c0a1b7981 */ /* 0x000ea4000c1e1900 */
[----:B--2---:R-:W-:-:S04]  /*11c0*/  FMUL R27, R27, R30 ;  /* 0x0000001e1b1b7220 */ /* 0x004fc80000400000 */
[----:B------:R-:W-:Y:S01]  /*11d0*/  FFMA R18, R27, R3, R18 ;  /* 0x000000031b127223 */ /* 0x000fe20000000012 */
[----:B------:R-:W-:Y:S06]  /*11e0*/  BRA `(.L_x_9) ;  /* 0x00000000003c7947 */ /* 0x000fec0003800000 */
.L_x_18:
[----:B------:R-:W2:Y:S01]  /*11f0*/  LDG.E R27, desc[UR12][R10.64] ;  /* 0x0000000c0a1b7981 */ /* 0x000ea2000c1e1900 */
[----:B------:R-:W-:Y:S01]  /*1200*/  FADD R3, -R3, 1 ;  /* 0x3f80000003037421 */ /* 0x000fe20000000100 */
[----:B--2---:R-:W-:-:S04]  /*1210*/  FMUL R27, R27, R30 ;  /* 0x0000001e1b1b7220 */ /* 0x004fc80000400000 */
[----:B------:R-:W-:Y:S01]  /*1220*/  FFMA R18, R27, R3, R18 ;  /* 0x000000031b127223 */ /* 0x000fe20000000012 */
[----:B------:R-:W-:Y:S06]  /*1230*/  BRA `(.L_x_9) ;  /* 0x0000000000287947 */ /* 0x000fec0003800000 */
.L_x_17:
[----:B------:R-:W2:Y:S01]  /*1240*/  LDG.E R27, desc[UR12][R10.64] ;  /* 0x0000000c0a1b7981 */ /* 0x000ea2000c1e1900 */
[----:B------:R-:W-:-:S04]  /*1250*/  FADD R30, -R30, 1 ;  /* 0x3f8000001e1e7421 */ /* 0x000fc80000000100 */
[----:B--2---:R-:W-:-:S04]  /*1260*/  FMUL R27, R27, R30 ;  /* 0x0000001e1b1b7220 */ /* 0x004fc80000400000 */
[----:B------:R-:W-:Y:S01]  /*1270*/  FFMA R18, R27, R3, R18 ;  /* 0x000000031b127223 */ /* 0x000fe20000000012 */
[----:B------:R-:W-:Y:S06]  /*1280*/  BRA `(.L_x_9) ;  /* 0x0000000000147947 */ /* 0x000fec0003800000 */
.L_x_16:
[----:B------:R-:W2:Y:S01]  /*1290*/  LDG.E R0, desc[UR12][R10.64] ;  /* 0x0000000c0a007981 */ /* 0x000ea2000c1e1900 */
[----:B------:R-:W-:Y:S01]  /*12a0*/  FADD R27, -R30, 1 ;  /* 0x3f8000001e1b7421 */ /* 0x000fe20000000100 */
[----:B------:R-:W-:-:S03]  /*12b0*/  FADD R3, -R3, 1 ;  /* 0x3f80000003037421 */ /* 0x000fc60000000100 */
[----:B--2---:R-:W-:-:S04]  /*12c0*/  FMUL R27, R0, R27 ;  /* 0x0000001b001b7220 */ /* 0x004fc80000400000 */
[----:B------:R-:W-:-:S07]  /*12d0*/  FFMA R18, R3, R27, R18 ;  /* 0x0000001b03127223 */ /* 0x000fce0000000012 */
.L_x_9:
[----:B------:R-:W-:Y:S05]  /*12e0*/  BSYNC.RECONVERGENT B1 ;  /* 0x0000000000017941 */ /* 0x000fea0003800200 */
.L_x_8:
[----:B------:R-:W-:Y:S02]  /*12f0*/  IADD3 R22, P1, PT, R22, 0x4, RZ ;  /* 0x0000000416167810 */ /* 0x000fe40007f3e0ff */
[----:B------:R-:W-:Y:S02]  /*1300*/  IADD3 R30, P0, PT, R10, 0x4, RZ ;  /* 0x000000040a1e7810 */ /* 0x000fe40007f1e0ff */
[----:B------:R-:W-:Y:S01]  /*1310*/  IADD3 R24, P2, PT, R24, 0x4, RZ ;  /* 0x0000000418187810 */ /* 0x000fe20007f5e0ff */
[----:B------:R-:W-:Y:S02]  /*1320*/  IMAD.X R23, RZ, RZ, R23, P1 ;  /* 0x000000ffff177224 */ /* 0x000fe400008e0617 */
[----:B------:R-:W-:Y:S01]  /*1330*/  IMAD.X R33, RZ, RZ, R11, P0 ;  /* 0x000000ffff217224 */ /* 0x000fe200000e060b */
[----:B------:R-:W-:Y:S01]  /*1340*/  IADD3.X R25, PT, PT, RZ, R25, RZ, P2, !PT ;  /* 0x00000019ff197210 */ /* 0x000fe200017fe4ff */
[----:B------:R-:W-:Y:S08]  /*1350*/  @P4 BRA `(.L_x_19) ;  /* 0xfffffff800504947 */ /* 0x000ff0000383ffff */
[----:B------:R-:W-:Y:S05]  /*1360*/  @P3 BRA `(.L_x_20) ;  /* 0xfffffff400fc3947 */ /* 0x000fea000383ffff */
.L_x_7:
[----:B------:R-:W-:Y:S05]  /*1370*/  BSYNC.RECONVERGENT B0 ;  /* 0x0000000000007941 */ /* 0x000fea0003800200 */
.L_x_6:
[----:B------:R-:W0:Y:S01]  /*1380*/  LDCU UR7, c[0x0][0x3a0] ;  /* 0x00007400ff0777ac */ /* 0x000e220008000800 */
[----:B------:R-:W-:-:S05]  /*1390*/  VIADD R20, R20, 0x1 ;  /* 0x0000000114147836 */ /* 0x000fca0000000000 */
[----:B0-----:R-:W-:-:S13]  /*13a0*/  ISETP.NE.AND P0, PT, R20, UR7, PT ;  /* 0x0000000714007c0c */ /* 0x001fda000bf05270 */
[----:B------:R-:W-:Y:S05]  /*13b0*/  @P0 BRA `(.L_x_21) ;  /* 0xfffffff400500947 */ /* 0x000fea000383ffff */
[----:B------:R-:W0:Y:S01]  /*13c0*/  LDC.64 R2, c[0x0][0x3c0] ;  /* 0x0000f000ff027b82 */ /* 0x000e220000000a00 */
[----:B------:R-:W1:Y:S01]  /*13d0*/  LDCU UR7, c[0x0][0x380] ;  /* 0x00007000ff0777ac */ /* 0x000e620008000800 */
[----:B0-----:R-:W-:-:S05]  /*13e0*/  IMAD.WIDE R2, R12, 0x4, R2 ;  /* 0x000000040c027825 */ /* 0x001fca00078e0202 */
[----:B------:R-:W2:Y:S01]  /*13f0*/  LDG.E R5, desc[UR12][R2.64] ;  /* 0x0000000c02057981 */ /* 0x000ea2000c1e1900 */
[----:B------:R-:W-:-:S05]  /*1400*/  IMAD.IADD R12, R13, 0x1, R12 ;  /* 0x000000010d0c7824 */ /* 0x000fca00078e020c */
[----:B-1----:R-:W-:Y:S01]  /*1410*/  ISETP.GE.AND P0, PT, R12, UR7, PT ;  /* 0x000000070c007c0c */ /* 0x002fe2000bf06270 */
[----:B--2---:R-:W-:-:S05]  /*1420*/  FADD R5, R18, R5 ;  /* 0x0000000512057221 */ /* 0x004fca0000000000 */
[----:B------:R0:W-:Y:S07]  /*1430*/  STG.E desc[UR12][R2.64], R5 ;  /* 0x0000000502007986 */ /* 0x0001ee000c10190c */
[----:B------:R-:W-:Y:S05]  /*1440*/  @!P0 BRA `(.L_x_22) ;  /* 0xffffffec00d48947 */ /* 0x000fea000383ffff */
[----:B------:R-:W-:Y:S05]  /*1450*/  EXIT ;  /* 0x000000000000794d */ /* 0x000fea0003800000 */
        .weak           $__internal_0_$__cuda_sm3x_div_rn_noftz_f32_slowpath
        .type           $__internal_0_$__cuda_sm3x_div_rn_noftz_f32_slowpath,@function
        .size           $__internal_0_$__cuda_sm3x_div_rn_noftz_f32_slowpath,(.L_x_70 - $__internal_0_$__cuda_sm3x_div_rn_noftz_f32_slowpath)
$__internal_0_$__cuda_sm3x_div_rn_noftz_f32_slowpath:
[----:B------:R-:W-:Y:S01]  /*1460*/  SHF.R.U32.HI R32, RZ, 0x17, R3 ;  /* 0x00000017ff207819 */ /* 0x000fe20000011603 */
[----:B------:R-:W-:Y:S01]  /*1470*/  BSSY.RECONVERGENT B4, `(.L_x_23) ;  /* 0x0000062000047945 */ /* 0x000fe20003800200 */
[----:B------:R-:W-:Y:S02]  /*1480*/  SHF.R.U32.HI R33, RZ, 0x17, R0 ;  /* 0x00000017ff217819 */ /* 0x000fe40000011600 */
[----:B------:R-:W-:Y:S02]  /*1490*/  LOP3.LUT R32, R32, 0xff, RZ, 0xc0, !PT ;  /* 0x000000ff20207812 */ /* 0x000fe400078ec0ff */
[----:B------:R-:W-:-:S03]  /*14a0*/  LOP3.LUT R39, R33, 0xff, RZ, 0xc0, !PT ;  /* 0x000000ff21277812 */ /* 0x000fc600078ec0ff */
[----:B------:R-:W-:Y:S01]  /*14b0*/  VIADD R37, R32, 0xffffffff ;  /* 0xffffffff20257836 */ /* 0x000fe20000000000 */
[----:B------:R-:W-:-:S04]  /*14c0*/  IADD3 R34, PT, PT, R39, -0x1, RZ ;  /* 0xffffffff27227810 */ /* 0x000fc80007ffe0ff */
[----:B------:R-:W-:-:S04]  /*14d0*/  ISETP.GT.U32.AND P1, PT, R37, 0xfd, PT ;  /* 0x000000fd2500780c */ /* 0x000fc80003f24070 */
[----:B------:R-:W-:-:S13]  /*14e0*/  ISETP.GT.U32.OR P1, PT, R34, 0xfd, P1 ;  /* 0x000000fd2200780c */ /* 0x000fda0000f24470 */
[----:B------:R-:W-:Y:S01]  /*14f0*/  @!P1 IMAD.MOV.U32 R33, RZ, RZ, RZ ;  /* 0x000000ffff219224 */ /* 0x000fe200078e00ff */
[----:B------:R-:W-:Y:S06]  /*1500*/  @!P1 BRA `(.L_x_24) ;  /* 0x00000000005c9947 */ /* 0x000fec0003800000 */
[----:B------:R-:W-:Y:S02]  /*1510*/  FSETP.GTU.FTZ.AND P1, PT, |R0|, +INF , PT ;  /* 0x7f8000000000780b */ /* 0x000fe40003f3c200 */
[----:B------:R-:W-:-:S04]  /*1520*/  FSETP.GTU.FTZ.AND P2, PT, |R3|, +INF , PT ;  /* 0x7f8000000300780b */ /* 0x000fc80003f5c200 */
[----:B------:R-:W-:-:S13]  /*1530*/  PLOP3.LUT P1, PT, P1, P2, PT, 0xf8, 0x8f ;  /* 0x00000000008f781c */ /* 0x000fda0000f25f70 */
[----:B------:R-:W-:Y:S05]  /*1540*/  @P1 BRA `(.L_x_25) ;  /* 0x00000004004c1947 */ /* 0x000fea0003800000 */
[----:B------:R-:W-:-:S13]  /*1550*/  LOP3.LUT P1, RZ, R3, 0x7fffffff, R0, 0xc8, !PT ;  /* 0x7fffffff03ff7812 */ /* 0x000fda000782c800 */
[----:B------:R-:W-:Y:S05]  /*1560*/  @!P1 BRA `(.L_x_26) ;  /* 0x00000004003c9947 */ /* 0x000fea0003800000 */
[C---:B------:R-:W-:Y:S02]  /*1570*/  FSETP.NEU.FTZ.AND P5, PT, |R0|.reuse, +INF , PT ;  /* 0x7f8000000000780b */ /* 0x040fe40003fbd200 */
[----:B------:R-:W-:Y:S02]  /*1580*/  FSETP.NEU.FTZ.AND P2, PT, |R3|, +INF , PT ;  /* 0x7f8000000300780b */ /* 0x000fe40003f5d200 */
[----:B------:R-:W-:-:S11]  /*1590*/  FSETP.NEU.FTZ.AND P1, PT, |R0|, +INF , PT ;  /* 0x7f8000000000780b */ /* 0x000fd60003f3d200 */
[----:B------:R-:W-:Y:S05]  /*15a0*/  @!P2 BRA !P5, `(.L_x_26) ;  /* 0x00000004002ca947 */ /* 0x000fea0006800000 */
[----:B------:R-:W-:-:S04]  /*15b0*/  LOP3.LUT P5, RZ, R0, 0x7fffffff, RZ, 0xc0, !PT ;  /* 0x7fffffff00ff7812 */ /* 0x000fc800078ac0ff */
[----:B------:R-:W-:-:S13]  /*15c0*/  PLOP3.LUT P2, PT, P2, P5, PT, 0x2f, 0xf2 ;  /* 0x0000000000f2781c */ /* 0x000fda000174a577 */
[----:B------:R-:W-:Y:S05]  /*15d0*/  @P2 BRA `(.L_x_27) ;  /* 0x0000000400182947 */ /* 0x000fea0003800000 */
[----:B------:R-:W-:-:S04]  /*15e0*/  LOP3.LUT P2, RZ, R3, 0x7fffffff, RZ, 0xc0, !PT ;  /* 0x7fffffff03ff7812 */ /* 0x000fc8000784c0ff */
[----:B------:R-:W-:-:S13]  /*15f0*/  PLOP3.LUT P1, PT, P1, P2, PT, 0x2f, 0xf2 ;  /* 0x0000000000f2781c */ /* 0x000fda0000f24577 */
[----:B------:R-:W-:Y:S05]  /*1600*/  @P1 BRA `(.L_x_28) ;  /* 0x0000000400001947 */ /* 0x000fea0003800000 */
[----:B------:R-:W-:Y:S02]  /*1610*/  ISETP.GE.AND P1, PT, R34, RZ, PT ;  /* 0x000000ff2200720c */ /* 0x000fe40003f26270 */
[----:B------:R-:W-:-:S11]  /*1620*/  ISETP.GE.AND P2, PT, R37, RZ, PT ;  /* 0x000000ff2500720c */ /* 0x000fd60003f46270 */
[----:B------:R-:W-:Y:S02]  /*1630*/  @P1 IMAD.MOV.U32 R33, RZ, RZ, RZ ;  /* 0x000000ffff211224 */ /* 0x000fe400078e00ff */
[----:B------:R-:W-:Y:S01]  /*1640*/  @!P1 FFMA R0, R0, 1.84467440737095516160e+19, RZ ;  /* 0x5f80000000009823 */ /* 0x000fe200000000ff */
[----:B------:R-:W-:Y:S02]  /*1650*/  @!P1 IMAD.MOV.U32 R33, RZ, RZ, -0x40 ;  /* 0xffffffc0ff219424 */ /* 0x000fe400078e00ff */
[----:B------:R-:W-:-:S03]  /*1660*/  @!P2 FFMA R3, R3, 1.84467440737095516160e+19, RZ ;  /* 0x5f8000000303a823 */ /* 0x000fc600000000ff */
[----:B------:R-:W-:-:S07]  /*1670*/  @!P2 IADD3 R33, PT, PT, R33, 0x40, RZ ;  /* 0x000000402121a810 */ /* 0x000fce0007ffe0ff */
.L_x_24:
[----:B------:R-:W-:Y:S01]  /*1680*/  LEA R34, R32, 0xc0800000, 0x17 ;  /* 0xc080000020227811 */ /* 0x000fe200078eb8ff */
[----:B------:R-:W-:Y:S01]  /*1690*/  VIADD R39, R39, 0xffffff81 ;  /* 0xffffff8127277836 */ /* 0x000fe20000000000 */
[----:B------:R-:W-:Y:S03]  /*16a0*/  BSSY.RECONVERGENT B5, `(.L_x_29) ;  /* 0x0000035000057945 */ /* 0x000fe60003800200 */
[----:B------:R-:W-:Y:S02]  /*16b0*/  IMAD.IADD R38, R3, 0x1, -R34 ;  /* 0x0000000103267824 */ /* 0x000fe400078e0a22 */
[C---:B------:R-:W-:Y:S02]  /*16c0*/  IMAD R0, R39.reuse, -0x800000, R0 ;  /* 0xff80000027007824 */ /* 0x040fe400078e0200 */
[----:B------:R0:W1:Y:S01]  /*16d0*/  MUFU.RCP R3, R38 ;  /* 0x0000002600037308 */ /* 0x0000620000001000 */
[----:B------:R-:W-:Y:S01]  /*16e0*/  FADD.FTZ R37, -R38, -RZ ;  /* 0x800000ff26257221 */ /* 0x000fe20000010100 */
[----:B0-----:R-:W-:-:S05]  /*16f0*/  IADD3 R38, PT, PT, R39, 0x7f, -R32 ;  /* 0x0000007f27267810 */ /* 0x001fca0007ffe820 */
[----:B------:R-:W-:Y:S02]  /*1700*/  IMAD.IADD R33, R38, 0x1, R33 ;  /* 0x0000000126217824 */ /* 0x000fe400078e0221 */
[----:B-1----:R-:W-:-:S04]  /*1710*/  FFMA R34, R3, R37, 1 ;  /* 0x3f80000003227423 */ /* 0x002fc80000000025 */
[----:B------:R-:W-:-:S04]  /*1720*/  FFMA R3, R3, R34, R3 ;  /* 0x0000002203037223 */ /* 0x000fc80000000003 */
[----:B------:R-:W-:-:S04]  /*1730*/  FFMA R34, R0, R3, RZ ;  /* 0x0000000300227223 */ /* 0x000fc800000000ff */
[----:B------:R-:W-:-:S04]  /*1740*/  FFMA R40, R37, R34, R0 ;  /* 0x0000002225287223 */ /* 0x000fc80000000000 */
[----:B------:R-:W-:-:S04]  /*1750*/  FFMA R34, R3, R40, R34 ;  /* 0x0000002803227223 */ /* 0x000fc80000000022 */
[----:B------:R-:W-:-:S04]  /*1760*/  FFMA R37, R37, R34, R0 ;  /* 0x0000002225257223 */ /* 0x000fc80000000000 */
[----:B------:R-:W-:-:S05]  /*1770*/  FFMA R0, R3, R37, R34 ;  /* 0x0000002503007223 */ /* 0x000fca0000000022 */
[----:B------:R-:W-:-:S04]  /*1780*/  SHF.R.U32.HI R32, RZ, 0x17, R0 ;  /* 0x00000017ff207819 */ /* 0x000fc80000011600 */
[----:B------:R-:W-:-:S04]  /*1790*/  LOP3.LUT R32, R32, 0xff, RZ, 0xc0, !PT ;  /* 0x000000ff20207812 */ /* 0x000fc800078ec0ff */
[----:B------:R-:W-:-:S05]  /*17a0*/  IADD3 R38, PT, PT, R32, R33, RZ ;  /* 0x0000002120267210 */ /* 0x000fca0007ffe0ff */
[----:B------:R-:W-:-:S05]  /*17b0*/  VIADD R32, R38, 0xffffffff ;  /* 0xffffffff26207836 */ /* 0x000fca0000000000 */
[----:B------:R-:W-:-:S13]  /*17c0*/  ISETP.GE.U32.AND P1, PT, R32, 0xfe, PT ;  /* 0x000000fe2000780c */ /* 0x000fda0003f26070 */
[----:B------:R-:W-:Y:S05]  /*17d0*/  @!P1 BRA `(.L_x_30) ;  /* 0x0000000000809947 */ /* 0x000fea0003800000 */
[----:B------:R-:W-:-:S13]  /*17e0*/  ISETP.GT.AND P1, PT, R38, 0xfe, PT ;  /* 0x000000fe2600780c */ /* 0x000fda0003f24270 */
[----:B------:R-:W-:Y:S05]  /*17f0*/  @P1 BRA `(.L_x_31) ;  /* 0x00000000006c1947 */ /* 0x000fea0003800000 */
[----:B------:R-:W-:-:S13]  /*1800*/  ISETP.GE.AND P1, PT, R38, 0x1, PT ;  /* 0x000000012600780c */ /* 0x000fda0003f26270 */
[----:B------:R-:W-:Y:S05]  /*1810*/  @P1 BRA `(.L_x_32) ;  /* 0x0000000000741947 */ /* 0x000fea0003800000 */
[----:B------:R-:W-:Y:S02]  /*1820*/  ISETP.GE.AND P1, PT, R38, -0x18, PT ;  /* 0xffffffe82600780c */ /* 0x000fe40003f26270 */
[----:B------:R-:W-:-:S11]  /*1830*/  LOP3.LUT R0, R0, 0x80000000, RZ, 0xc0, !PT ;  /* 0x8000000000007812 */ /* 0x000fd600078ec0ff */
[----:B------:R-:W-:Y:S05]  /*1840*/  @!P1 BRA `(.L_x_32) ;  /* 0x0000000000689947 */ /* 0x000fea0003800000 */
[CCC-:B------:R-:W-:Y:S01]  /*1850*/  FFMA.RZ R32, R3.reuse, R37.reuse, R34.reuse ;  /* 0x0000002503207223 */ /* 0x1c0fe2000000c022 */
[C---:B------:R-:W-:Y:S02]  /*1860*/  ISETP.NE.AND P5, PT, R38.reuse, RZ, PT ;  /* 0x000000ff2600720c */ /* 0x040fe40003fa5270 */
[----:B------:R-:W-:Y:S02]  /*1870*/  ISETP.NE.AND P2, PT, R38, RZ, PT ;  /* 0x000000ff2600720c */ /* 0x000fe40003f45270 */
[----:B------:R-:W-:Y:S01]  /*1880*/  LOP3.LUT R33, R32, 0x7fffff, RZ, 0xc0, !PT ;  /* 0x007fffff20217812 */ /* 0x000fe200078ec0ff */
[CCC-:B------:R-:W-:Y:S01]  /*1890*/  FFMA.RP R32, R3.reuse, R37.reuse, R34.reuse ;  /* 0x0000002503207223 */ /* 0x1c0fe20000008022 */
[----:B------:R-:W-:Y:S01]  /*18a0*/  FFMA.RM R3, R3, R37, R34 ;  /* 0x0000002503037223 */ /* 0x000fe20000004022 */
[----:B------:R-:W-:Y:S01]  /*18b0*/  VIADD R34, R38, 0x20 ;  /* 0x0000002026227836 */ /* 0x000fe20000000000 */
[----:B------:R-:W-:Y:S01]  /*18c0*/  LOP3.LUT R33, R33, 0x800000, RZ, 0xfc, !PT ;  /* 0x0080000021217812 */ /* 0x000fe200078efcff */
[----:B------:R-:W-:-:S02]  /*18d0*/  IMAD.MOV R37, RZ, RZ, -R38 ;  /* 0x000000ffff257224 */ /* 0x000fc400078e0a26 */
[----:B------:R-:W-:Y:S02]  /*18e0*/  FSETP.NEU.FTZ.AND P1, PT, R32, R3, PT ;  /* 0x000000032000720b */ /* 0x000fe40003f3d000 */
[----:B------:R-:W-:Y:S02]  /*18f0*/  SHF.L.U32 R34, R33, R34, RZ ;  /* 0x0000002221227219 */ /* 0x000fe400000006ff */
[----:B------:R-:W-:Y:S02]  /*1900*/  SEL R32, R37, RZ, P5 ;  /* 0x000000ff25207207 */ /* 0x000fe40002800000 */
[----:B------:R-:W-:Y:S02]  /*1910*/  ISETP.NE.AND P2, PT, R34, RZ, P2 ;  /* 0x000000ff2200720c */ /* 0x000fe40001745270 */
[----:B------:R-:W-:Y:S02]  /*1920*/  SHF.R.U32.HI R32, RZ, R32, R33 ;  /* 0x00000020ff207219 */ /* 0x000fe40000011621 */
[----:B------:R-:W-:-:S02]  /*1930*/  PLOP3.LUT P1, PT, P1, P2, PT, 0xf8, 0x8f ;  /* 0x00000000008f781c */ /* 0x000fc40000f25f70 */
[----:B------:R-:W-:Y:S02]  /*1940*/  SHF.R.U32.HI R34, RZ, 0x1, R32 ;  /* 0x00000001ff227819 */ /* 0x000fe40000011620 */
[----:B------:R-:W-:-:S04]  /*1950*/  SEL R3, RZ, 0x1, !P1 ;  /* 0x00000001ff037807 */ /* 0x000fc80004800000 */
[----:B------:R-:W-:-:S04]  /*1960*/  LOP3.LUT R3, R3, 0x1, R34, 0xf8, !PT ;  /* 0x0000000103037812 */ /* 0x000fc800078ef822 */
[----:B------:R-:W-:-:S04]  /*1970*/  LOP3.LUT R3, R3, R32, RZ, 0xc0, !PT ;  /* 0x0000002003037212 */ /* 0x000fc800078ec0ff */
[----:B------:R-:W-:-:S04]  /*1980*/  IADD3 R3, PT, PT, R34, R3, RZ ;  /* 0x0000000322037210 */ /* 0x000fc80007ffe0ff */
[----:B------:R-:W-:Y:S01]  /*1990*/  LOP3.LUT R0, R3, R0, RZ, 0xfc, !PT ;  /* 0x0000000003007212 */ /* 0x000fe200078efcff */
[----:B------:R-:W-:Y:S06]  /*19a0*/  BRA `(.L_x_32) ;  /* 0x0000000000107947 */ /* 0x000fec0003800000 */
.L_x_31:
[----:B------:R-:W-:-:S04]  /*19b0*/  LOP3.LUT R0, R0, 0x80000000, RZ, 0xc0, !PT ;  /* 0x8000000000007812 */ /* 0x000fc800078ec0ff */
[----:B------:R-:W-:Y:S01]  /*19c0*/  LOP3.LUT R0, R0, 0x7f800000, RZ, 0xfc, !PT ;  /* 0x7f80000000007812 */ /* 0x000fe200078efcff */
[----:B------:R-:W-:Y:S06]  /*19d0*/  BRA `(.L_x_32) ;  /* 0x0000000000047947 */ /* 0x000fec0003800000 */
.L_x_30:
[----:B------:R-:W-:-:S07]  /*19e0*/  IMAD R0, R33, 0x800000, R0 ;  /* 0x0080000021007824 */ /* 0x000fce00078e0200 */
.L_x_32:
[----:B------:R-:W-:Y:S05]  /*19f0*/  BSYNC.RECONVERGENT B5 ;  /* 0x0000000000057941 */ /* 0x000fea0003800200 */
.L_x_29:
[----:B------:R-:W-:Y:S05]  /*1a00*/  BRA `(.L_x_33) ;  /* 0x0000000000207947 */ /* 0x000fea0003800000 */
.L_x_28:
[----:B------:R-:W-:-:S04]  /*1a10*/  LOP3.LUT R0, R3, 0x80000000, R0, 0x48, !PT ;  /* 0x8000000003007812 */ /* 0x000fc800078e4800 */
[----:B------:R-:W-:Y:S01]  /*1a20*/  LOP3.LUT R0, R0, 0x7f800000, RZ, 0xfc, !PT ;  /* 0x7f80000000007812 */ /* 0x000fe200078efcff */
[----:B------:R-:W-:Y:S06]  /*1a30*/  BRA `(.L_x_33) ;  /* 0x0000000000147947 */ /* 0x000fec0003800000 */
.L_x_27:
[----:B------:R-:W-:Y:S01]  /*1a40*/  LOP3.LUT R0, R3, 0x80000000, R0, 0x48, !PT ;  /* 0x8000000003007812 */ /* 0x000fe200078e4800 */
[----:B------:R-:W-:Y:S06]  /*1a50*/  BRA `(.L_x_33) ;  /* 0x00000000000c7947 */ /* 0x000fec0003800000 */
.L_x_26:
[----:B------:R-:W0:Y:S01]  /*1a60*/  MUFU.RSQ R0, -QNAN ;  /* 0xffc0000000007908 */ /* 0x000e220000001400 */
[----:B------:R-:W-:Y:S05]  /*1a70*/  BRA `(.L_x_33) ;  /* 0x0000000000047947 */ /* 0x000fea0003800000 */
.L_x_25:
[----:B------:R-:W-:-:S07]  /*1a80*/  FADD.FTZ R0, R0, R3 ;  /* 0x0000000300007221 */ /* 0x000fce0000010000 */
.L_x_33:
[----:B------:R-:W-:Y:S05]  /*1a90*/  BSYNC.RECONVERGENT B4 ;  /* 0x0000000000047941 */ /* 0x000fea0003800200 */
.L_x_23:
[----:B------:R-:W-:-:S04]  /*1aa0*/  IMAD.MOV.U32 R3, RZ, RZ, 0x0 ;  /* 0x00000000ff037424 */ /* 0x000fc800078e00ff */
[----:B0-----:R-:W-:Y:S05]  /*1ab0*/  RET.REL.NODEC R2 `(_Z25ROIAlignBackwardAccKerneliPKfS0_S0_ifiiiiiPfS0_) ;  /* 0xffffffe402507950 */ /* 0x001fea0003c3ffff */
.L_x_34:
[----:B------:R-:W-:-:S00]  /*1ac0*/  BRA `(.L_x_34) ;  /* 0xfffffffc00fc7947 */ /* 0x000fc0000383ffff */
[----:B------:R-:W-:-:S00]  /*1ad0*/  NOP ;  /* 0x0000000000007918 */ /* 0x000fc00000000000 */
        /* <DEDUP_REMOVED lines=10> */
.L_x_70:


//--------------------- .text._Z21ROIAlignForwardKerneliPKffiiiiiS0_PfS1_S1_ --------------------------
	.section	.text._Z21ROIAlignForwardKerneliPKffiiiiiS0_PfS1_S1_,"ax",@progbits
	.align	128
        .global         _Z21ROIAlignForwardKerneliPKffiiiiiS0_PfS1_S1_
        .type           _Z21ROIAlignForwardKerneliPKffiiiiiS0_PfS1_S1_,@function
        .size           _Z21ROIAlignForwardKerneliPKffiiiiiS0_PfS1_S1_,(.L_x_71 - _Z21ROIAlignForwardKerneliPKffiiiiiS0_PfS1_S1_)
        .other          _Z21ROIAlignForwardKerneliPKffiiiiiS0_PfS1_S1_,@"STO_CUDA_ENTRY STV_DEFAULT"
_Z21ROIAlignForwardKerneliPKffiiiiiS0_PfS1_S1_:
.text._Z21ROIAlignForwardKerneliPKffiiiiiS0_PfS1_S1_:
        /* <DEDUP_REMOVED lines=12> */
[----:B------:R-:W-:Y:S01]  /*00c0*/  IMAD R9, R9, UR6, RZ ;  /* 0x0000000609097c24 */ /* 0x000fe2000f8e02ff */
[----:B------:R-:W1:Y:S01]  /*00d0*/  LDCU.64 UR8, c[0x0][0x3a0] ;  /* 0x00007400ff0877ac */ /* 0x000e620008000a00 */
[----:B------:R-:W2:Y:S01]  /*00e0*/  LDCU UR4, c[0x0][0x374] ;  /* 0x00006e80ff0477ac */ /* 0x000ea20008000800 */
[----:B------:R-:W3:Y:S01]  /*00f0*/  LDCU.64 UR12, c[0x0][0x3a8] ;  /* 0x00007500ff0c77ac */ /* 0x000ee20008000a00 */
[----:B------:R-:W4:Y:S01]  /*0100*/  LDCU.64 UR14, c[0x0][0x388] ;  /* 0x00007100ff0e77ac */ /* 0x000f220008000a00 */
[----:B0-----:R-:W-:Y:S01]  /*0110*/  I2FP.F32.S32 R8, UR5 ;  /* 0x0000000500087c45 */ /* 0x001fe20008201400 */
[----:B------:R-:W0:Y:S01]  /*0120*/  LDCU.64 UR10, c[0x0][0x358] ;  /* 0x00006b00ff0a77ac */ /* 0x000e220008000a00 */
[----:B-1----:R-:W-:Y:S02]  /*0130*/  I2FP.F32.S32 R7, UR9 ;  /* 0x0000000900077c45 */ /* 0x002fe40008201400 */
[----:B------:R-:W-:Y:S01]  /*0140*/  I2FP.F32.S32 R5, UR8 ;  /* 0x0000000800057c45 */ /* 0x000fe20008201400 */
[----:B------:R-:W-:Y:S01]  /*0150*/  UIADD3 UR8, UPT, UPT, UR5, -0x1, URZ ;  /* 0xffffffff05087890 */ /* 0x000fe2000fffe0ff */
[----:B--2---:R-:W-:-:S02]  /*0160*/  IMAD R9, R9, UR4, RZ ;  /* 0x0000000409097c24 */ /* 0x004fc4000f8e02ff */
[----:B---3--:R-:W-:Y:S02]  /*0170*/  IMAD.U32 R16, RZ, RZ, UR12 ;  /* 0x0000000cff107e24 */ /* 0x008fe4000f8e00ff */
[----:B------:R-:W-:Y:S02]  /*0180*/  IMAD.U32 R17, RZ, RZ, UR13 ;  /* 0x0000000dff117e24 */ /* 0x000fe4000f8e00ff */
[----:B----4-:R-:W-:Y:S01]  /*0190*/  IMAD.U32 R12, RZ, RZ, UR14 ;  /* 0x0000000eff0c7e24 */ /* 0x010fe2000f8e00ff */
[----:B------:R-:W-:-:S07]  /*01a0*/  MOV R13, UR15 ;  /* 0x0000000f000d7c02 */ /* 0x000fce0008000f00 */
.L_x_57:
[----:B------:R-:W1:Y:S01]  /*01b0*/  LDC R21, c[0x0][0x3a4] ;  /* 0x0000e900ff157b82 */ /* 0x000e620000000800 */
[----:B0--3--:R-:W-:Y:S01]  /*01c0*/  IMAD.MOV.U32 R2, RZ, RZ, RZ ;  /* 0x000000ffff027224 */ /* 0x009fe200078e00ff */
[----:B------:R-:W-:-:S06]  /*01d0*/  IABS R15, R6 ;  /* 0x00000006000f7213 */ /* 0x000fcc0000000000 */
[----:B------:R-:W2:Y:S01]  /*01e0*/  LDC R19, c[0x0][0x3a0] ;  /* 0x0000e800ff137b82 */ /* 0x000ea20000000800 */
[-C--:B-1----:R-:W-:Y:S02]  /*01f0*/  IABS R0, R21.reuse ;  /* 0x0000001500007213 */ /* 0x082fe40000000000 */
[----:B------:R-:W-:Y:S02]  /*0200*/  LOP3.LUT R20, RZ, R21, RZ, 0x33, !PT ;  /* 0x00000015ff147212 */ /* 0x000fe400078e33ff */
[----:B------:R-:W1:Y:S01]  /*0210*/  I2F.RP R4, R0 ;  /* 0x0000000000047306 */ /* 0x000e620000209400 */
[----:B--2---:R-:W-:-:S07]  /*0220*/  IABS R10, R19 ;  /* 0x00000013000a7213 */ /* 0x004fce0000000000 */
[----:B-1----:R-:W1:Y:S02]  /*0230*/  MUFU.RCP R4, R4 ;  /* 0x0000000400047308 */ /* 0x002e640000001000 */
[----:B-1----:R-:W-:-:S06]  /*0240*/  VIADD R3, R4, 0xffffffe ;  /* 0x0ffffffe04037836 */ /* 0x002fcc0000000000 */
[----:B------:R-:W1:Y:S02]  /*0250*/  F2I.FTZ.U32.TRUNC.NTZ R3, R3 ;  /* 0x0000000300037305 */ /* 0x000e64000021f000 */
[----:B-1----:R-:W-:-:S04]  /*0260*/  IMAD.MOV R11, RZ, RZ, -R3 ;  /* 0x000000ffff0b7224 */ /* 0x002fc800078e0a03 */
[----:B------:R-:W-:-:S04]  /*0270*/  IMAD R11, R11, R0, RZ ;  /* 0x000000000b0b7224 */ /* 0x000fc800078e02ff */
[----:B------:R-:W-:Y:S01]  /*0280*/  IMAD.HI.U32 R4, R3, R11, R2 ;  /* 0x0000000b03047227 */ /* 0x000fe200078e0002 */
[----:B------:R-:W-:Y:S02]  /*0290*/  MOV R2, R10 ;  /* 0x0000000a00027202 */ /* 0x000fe40000000f00 */
[----:B------:R-:W-:Y:S01]  /*02a0*/  LOP3.LUT R11, R6, R21, RZ, 0x3c, !PT ;  /* 0x00000015060b7212 */ /* 0x000fe200078e3cff */
[----:B------:R-:W1:Y:S01]  /*02b0*/  LDC R10, c[0x0][0x394] ;  /* 0x0000e500ff0a7b82 */ /* 0x000e620000000800 */
[----:B------:R-:W2:Y:S01]  /*02c0*/  I2F.RP R18, R2 ;  /* 0x0000000200127306 */ /* 0x000ea20000209400 */
[----:B------:R-:W-:Y:S01]  /*02d0*/  IMAD.HI.U32 R4, R4, R15, RZ ;  /* 0x0000000f04047227 */ /* 0x000fe200078e00ff */
[----:B------:R-:W-:-:S03]  /*02e0*/  ISETP.GE.AND P2, PT, R11, RZ, PT ;  /* 0x000000ff0b00720c */ /* 0x000fc60003f46270 */
[----:B------:R-:W-:-:S04]  /*02f0*/  IMAD.MOV R3, RZ, RZ, -R4 ;  /* 0x000000ffff037224 */ /* 0x000fc800078e0a04 */
[----:B------:R-:W-:-:S05]  /*0300*/  IMAD R3, R0, R3, R15 ;  /* 0x0000000300037224 */ /* 0x000fca00078e020f */
[----:B------:R-:W-:Y:S01]  /*0310*/  ISETP.GT.U32.AND P1, PT, R0, R3, PT ;  /* 0x000000030000720c */ /* 0x000fe20003f24070 */
[----:B--2---:R-:W2:Y:S01]  /*0320*/  MUFU.RCP R18, R18 ;  /* 0x0000001200127308 */ /* 0x004ea20000001000 */
[----:B-1----:R-:W-:-:S11]  /*0330*/  IABS R22, R10 ;  /* 0x0000000a00167213 */ /* 0x002fd60000000000 */
[----:B------:R-:W-:Y:S01]  /*0340*/  @!P1 IMAD.IADD R3, R3, 0x1, -R0 ;  /* 0x0000000103039824 */ /* 0x000fe200078e0a00 */
[----:B------:R-:W-:-:S04]  /*0350*/  @!P1 IADD3 R4, PT, PT, R4, 0x1, RZ ;  /* 0x0000000104049810 */ /* 0x000fc80007ffe0ff */
[----:B------:R-:W-:Y:S01]  /*0360*/  ISETP.GE.U32.AND P0, PT, R3, R0, PT ;  /* 0x000000000300720c */ /* 0x000fe20003f06070 */
[----:B--2---:R-:W-:-:S04]  /*0370*/  VIADD R14, R18, 0xffffffe ;  /* 0x0ffffffe120e7836 */ /* 0x004fc80000000000 */
[----:B------:R1:W2:Y:S08]  /*0380*/  F2I.FTZ.U32.TRUNC.NTZ R15, R14 ;  /* 0x0000000e000f7305 */ /* 0x0002b0000021f000 */
[----:B------:R-:W-:Y:S01]  /*0390*/  @P0 VIADD R4, R4, 0x1 ;  /* 0x0000000104040836 */ /* 0x000fe20000000000 */
[----:B------:R-:W-:Y:S01]  /*03a0*/  ISETP.NE.AND P0, PT, R21, RZ, PT ;  /* 0x000000ff1500720c */ /* 0x000fe20003f05270 */
[----:B-1----:R-:W-:Y:S01]  /*03b0*/  HFMA2 R14, -RZ, RZ, 0, 0 ;  /* 0x00000000ff0e7431 */ /* 0x002fe200000001ff */
[----:B------:R-:W1:Y:S01]  /*03c0*/  I2F.RP R21, R22 ;  /* 0x0000001600157306 */ /* 0x000e620000209400 */
[----:B------:R-:W-:-:S02]  /*03d0*/  @!P2 IMAD.MOV R4, RZ, RZ, -R4 ;  /* 0x000000ffff04a224 */ /* 0x000fc400078e0a04 */
[----:B--2---:R-:W-:-:S03]  /*03e0*/  IMAD.MOV R11, RZ, RZ, -R15 ;  /* 0x000000ffff0b7224 */ /* 0x004fc600078e0a0f */
[----:B------:R-:W-:Y:S01]  /*03f0*/  SEL R4, R20, R4, !P0 ;  /* 0x0000000414047207 */ /* 0x000fe20004000000 */
[----:B------:R-:W-:-:S03]  /*0400*/  IMAD R11, R11, R2, RZ ;  /* 0x000000020b0b7224 */ /* 0x000fc600078e02ff */
[----:B------:R-:W-:Y:S01]  /*0410*/  IABS R18, R4 ;  /* 0x0000000400127213 */ /* 0x000fe20000000000 */
[----:B------:R-:W-:Y:S01]  /*0420*/  IMAD.HI.U32 R14, R15, R11, R14 ;  /* 0x0000000b0f0e7227 */ /* 0x000fe200078e000e */
[----:B-1----:R-:W1:Y:S03]  /*0430*/  MUFU.RCP R21, R21 ;  /* 0x0000001500157308 */ /* 0x002e660000001000 */
[----:B------:R-:W-:Y:S01]  /*0440*/  IMAD.MOV.U32 R11, RZ, RZ, R18 ;  /* 0x000000ffff0b7224 */ /* 0x000fe200078e0012 */
[----:B------:R-:W-:-:S03]  /*0450*/  LOP3.LUT R18, R4, R19, RZ, 0x3c, !PT ;  /* 0x0000001304127212 */ /* 0x000fc600078e3cff */
[----:B------:R-:W-:Y:S01]  /*0460*/  IMAD.HI.U32 R14, R14, R11, RZ ;  /* 0x0000000b0e0e7227 */ /* 0x000fe200078e00ff */
[----:B------:R-:W-:-:S03]  /*0470*/  ISETP.GE.AND P3, PT, R18, RZ, PT ;  /* 0x000000ff1200720c */ /* 0x000fc60003f66270 */
[----:B------:R-:W-:-:S04]  /*0480*/  IMAD.MOV R15, RZ, RZ, -R14 ;  /* 0x000000ffff0f7224 */ /* 0x000fc800078e0a0e */
[----:B------:R-:W-:Y:S01]  /*0490*/  IMAD R11, R2, R15, R11 ;  /* 0x0000000f020b7224 */ /* 0x000fe200078e020b */
[----:B-1----:R-:W-:-:S04]  /*04a0*/  IADD3 R15, PT, PT, R21, 0xffffffe, RZ ;  /* 0x0ffffffe150f7810 */ /* 0x002fc80007ffe0ff */
[----:B------:R-:W-:Y:S02]  /*04b0*/  ISETP.GT.U32.AND P2, PT, R2, R11, PT ;  /* 0x0000000b0200720c */ /* 0x000fe40003f44070 */
[----:B------:R-:W1:Y:S11]  /*04c0*/  F2I.FTZ.U32.TRUNC.NTZ R15, R15 ;  /* 0x0000000f000f7305 */ /* 0x000e76000021f000 */
[----:B------:R-:W-:-:S02]  /*04d0*/  @!P2 IMAD.IADD R11, R11, 0x1, -R2 ;  /* 0x000000010b0ba824 */ /* 0x000fc400078e0a02 */
[----:B------:R-:W-:-:S03]  /*04e0*/  @!P2 VIADD R14, R14, 0x1 ;  /* 0x000000010e0ea836 */ /* 0x000fc60000000000 */
[----:B------:R-:W-:Y:S02]  /*04f0*/  ISETP.GE.U32.AND P1, PT, R11, R2, PT ;  /* 0x000000020b00720c */ /* 0x000fe40003f26070 */
[----:B-1----:R-:W-:-:S05]  /*0500*/  IADD3 R23, PT, PT, RZ, -R15, RZ ;  /* 0x8000000fff177210 */ /* 0x002fca0007ffe0ff */
[----:B------:R-:W-:-:S06]  /*0510*/  IMAD R23, R23, R22, RZ ;  /* 0x0000001617177224 */ /* 0x000fcc00078e02ff */
[----:B------:R-:W-:Y:S01]  /*0520*/  @P1 VIADD R14, R14, 0x1 ;  /* 0x000000010e0e1836 */ /* 0x000fe20000000000 */
[----:B------:R-:W-:Y:S02]  /*0530*/  ISETP.NE.AND P1, PT, R19, RZ, PT ;  /* 0x000000ff1300720c */ /* 0x000fe40003f25270 */
[----:B------:R-:W-:Y:S01]  /*0540*/  LOP3.LUT R19, RZ, R19, RZ, 0x33, !PT ;  /* 0x00000013ff137212 */ /* 0x000fe200078e33ff */
[----:B------:R-:W-:-:S05]  /*0550*/  @!P3 IMAD.MOV R14, RZ, RZ, -R14 ;  /* 0x000000ffff0eb224 */ /* 0x000fca00078e0a0e */
[----:B------:R-:W-:Y:S01]  /*0560*/  SEL R21, R19, R14, !P1 ;  /* 0x0000000e13157207 */ /* 0x000fe20004800000 */
[----:B------:R-:W-:-:S03]  /*0570*/  IMAD.MOV.U32 R14, RZ, RZ, RZ ;  /* 0x000000ffff0e7224 */ /* 0x000fc600078e00ff */
[----:B------:R-:W-:Y:S01]  /*0580*/  IABS R18, R21 ;  /* 0x0000001500127213 */ /* 0x000fe20000000000 */
[----:B------:R-:W-:-:S03]  /*0590*/  IMAD.HI.U32 R14, R15, R23, R14 ;  /* 0x000000170f0e7227 */ /* 0x000fc600078e000e */
[----:B------:R-:W-:-:S05]  /*05a0*/  MOV R15, R18 ;  /* 0x00000012000f7202 */ /* 0x000fca0000000f00 */
[----:B------:R-:W-:-:S04]  /*05b0*/  IMAD.HI.U32 R14, R14, R15, RZ ;  /* 0x0000000f0e0e7227 */ /* 0x000fc800078e00ff */
[----:B------:R-:W-:-:S04]  /*05c0*/  IMAD.MOV R18, RZ, RZ, -R14 ;  /* 0x000000ffff127224 */ /* 0x000fc800078e0a0e */
[----:B------:R-:W-:-:S05]  /*05d0*/  IMAD R15, R22, R18, R15 ;  /* 0x00000012160f7224 */ /* 0x000fca00078e020f */
        /* <DEDUP_REMOVED lines=8> */
[----:B------:R-:W-:Y:S01]  /*0660*/  @!P4 IMAD.MOV R14, RZ, RZ, -R14 ;  /* 0x000000ffff0ec224 */ /* 0x000fe200078e0a0e */
[----:B------:R-:W-:-:S05]  /*0670*/  @!P3 LOP3.LUT R14, RZ, R10, RZ, 0x33, !PT ;  /* 0x0000000aff0eb212 */ /* 0x000fca00078e33ff */
[----:B------:R-:W-:-:S04]  /*0680*/  IMAD R15, R14, 0x5, RZ ;  /* 0x000000050e0f7824 */ /* 0x000fc800078e02ff */
[----:B------:R-:W-:-:S05]  /*0690*/  IMAD.WIDE R16, R15, 0x4, R16 ;  /* 0x000000040f107825 */ /* 0x000fca00078e0210 */
[----:B0-----:R-:W2:Y:S01]  /*06a0*/  LDG.E R14, desc[UR10][R16.64] ;  /* 0x0000000a100e7981 */ /* 0x001ea2000c1e1900 */
[----:B------:R-:W-:Y:S01]  /*06b0*/  BSSY.RECONVERGENT B0, `(.L_x_35) ;  /* 0x0000127000007945 */ /* 0x000fe20003800200 */
[----:B--2---:R-:W0:Y:S02]  /*06c0*/  F2I.TRUNC.NTZ R14, R14 ;  /* 0x0000000e000e7305 */ /* 0x004e24000020f100 */
[----:B0-----:R-:W-:-:S13]  /*06d0*/  ISETP.GT.AND P2, PT, R14, -0x1, PT ;  /* 0xffffffff0e00780c */ /* 0x001fda0003f44270 */
[----:B------:R-:W-:Y:S05]  /*06e0*/  @P2 BRA `(.L_x_36) ;  /* 0x0000000000282947 */ /* 0x000fea0003800000 */
[----:B------:R-:W0:Y:S08]  /*06f0*/  LDC.64 R2, c[0x0][0x3b0] ;  /* 0x0000ec00ff027b82 */ /* 0x000e300000000a00 */
[----:B------:R-:W1:Y:S08]  /*0700*/  LDC.64 R10, c[0x0][0x3b8] ;  /* 0x0000ee00ff0a7b82 */ /* 0x000e700000000a00 */
[----:B------:R-:W2:Y:S01]  /*0710*/  LDC.64 R14, c[0x0][0x3c0] ;  /* 0x0000f000ff0e7b82 */ /* 0x000ea20000000a00 */
[----:B0-----:R-:W-:-:S05]  /*0720*/  IMAD.WIDE R2, R6, 0x4, R2 ;  /* 0x0000000406027825 */ /* 0x001fca00078e0202 */
[----:B------:R0:W-:Y:S01]  /*0730*/  STG.E desc[UR10][R2.64], RZ ;  /* 0x000000ff02007986 */ /* 0x0001e2000c10190a */
[----:B-1----:R-:W-:-:S05]  /*0740*/  IMAD.WIDE R10, R6, 0x4, R10 ;  /* 0x00000004060a7825 */ /* 0x002fca00078e020a */
[----:B------:R0:W-:Y:S01]  /*0750*/  STG.E desc[UR10][R10.64], RZ ;  /* 0x000000ff0a007986 */ /* 0x0001e2000c10190a */
[----:B--2---:R-:W-:-:S05]  /*0760*/  IMAD.WIDE R14, R6, 0x4, R14 ;  /* 0x00000004060e7825 */ /* 0x004fca00078e020e */
[----:B------:R0:W-:Y:S01]  /*0770*/  STG.E desc[UR10][R14.64], RZ ;  /* 0x000000ff0e007986 */ /* 0x0001e2000c10190a */
[----:B------:R-:W-:Y:S05]  /*0780*/  BRA `(.L_x_37) ;  /* 0x0000001000647947 */ /* 0x000fea0003800000 */
.L_x_36:
[----:B------:R-:W2:Y:S01]  /*0790*/  LDG.E R15, desc[UR10][R16.64+0x8] ;  /* 0x0000080a100f7981 */ /* 0x000ea2000c1e1900 */
[----:B------:R-:W2:Y:S03]  /*07a0*/  LDCU UR4, c[0x0][0x390] ;  /* 0x00007200ff0477ac */ /* 0x000ea60008000800 */
[----:B------:R-:W3:Y:S04]  /*07b0*/  LDG.E R10, desc[UR10][R16.64+0x10] ;  /* 0x0000100a100a7981 */ /* 0x000ee8000c1e1900 */
[----:B------:R-:W4:Y:S04]  /*07c0*/  LDG.E R18, desc[UR10][R16.64+0x4] ;  /* 0x0000040a10127981 */ /* 0x000f28000c1e1900 */
[----:B------:R-:W5:Y:S01]  /*07d0*/  LDG.E R25, desc[UR10][R16.64+0xc] ;  /* 0x00000c0a10197981 */ /* 0x000f62000c1e1900 */
[----:B------:R-:W0:Y:S01]  /*07e0*/  MUFU.RCP R22, R5 ;  /* 0x0000000500167308 */ /* 0x000e220000001000 */
[----:B------:R-:W-:Y:S01]  /*07f0*/  ISETP.GT.U32.AND P3, PT, R0, R3, PT ;  /* 0x000000030000720c */ /* 0x000fe20003f64070 */
[----:B------:R-:W-:Y:S01]  /*0800*/  BSSY.RECONVERGENT B1, `(.L_x_38) ;  /* 0x000001d000017945 */ /* 0x000fe20003800200 */
[----:B------:R-:W-:-:S02]  /*0810*/  IADD3 R0, PT, PT, R3, -R0, RZ ;  /* 0x8000000003007210 */ /* 0x000fc40007ffe0ff */
[----:B------:R-:W-:Y:S02]  /*0820*/  ISETP.GE.AND P4, PT, R6, RZ, PT ;  /* 0x000000ff0600720c */ /* 0x000fe40003f86270 */
[----:B------:R-:W-:Y:S02]  /*0830*/  SEL R23, R0, R3, !P3 ;  /* 0x0000000300177207 */ /* 0x000fe40005800000 */
[----:B------:R-:W-:Y:S02]  /*0840*/  ISETP.GE.AND P2, PT, R4, RZ, PT ;  /* 0x000000ff0400720c */ /* 0x000fe40003f46270 */
[----:B------:R-:W-:Y:S01]  /*0850*/  ISETP.GT.U32.AND P5, PT, R2, R11, PT ;  /* 0x0000000b0200720c */ /* 0x000fe20003fa4070 */
[----:B------:R-:W-:Y:S02]  /*0860*/  IMAD.IADD R2, R11, 0x1, -R2 ;  /* 0x000000010b027824 */ /* 0x000fe400078e0a02 */
[----:B0-----:R-:W-:-:S03]  /*0870*/  FFMA R27, -R5, R22, 1 ;  /* 0x3f800000051b7423 */ /* 0x001fc60000000116 */
[----:B------:R-:W-:Y:S01]  /*0880*/  SEL R2, R2, R11, !P5 ;  /* 0x0000000b02027207 */ /* 0x000fe20006800000 */
[----:B------:R-:W-:Y:S02]  /*0890*/  @!P4 IMAD.MOV R23, RZ, RZ, -R23 ;  /* 0x000000ffff17c224 */ /* 0x000fe400078e0a17 */
[----:B------:R-:W-:Y:S02]  /*08a0*/  FFMA R22, R22, R27, R22 ;  /* 0x0000001b16167223 */ /* 0x000fe40000000016 */
[----:B------:R-:W-:Y:S02]  /*08b0*/  @!P2 IADD3 R2, PT, PT, -R2, RZ, RZ ;  /* 0x000000ff0202a210 */ /* 0x000fe40007ffe1ff */
[----:B------:R-:W-:Y:S02]  /*08c0*/  SEL R20, R20, R23, !P0 ;  /* 0x0000001714147207 */ /* 0x000fe40004000000 */
[----:B------:R-:W-:Y:S01]  /*08d0*/  SEL R19, R19, R2, !P1 ;  /* 0x0000000213137207 */ /* 0x000fe20004800000 */
[----:B--2---:R-:W-:-:S04]  /*08e0*/  FMUL R15, R15, UR4 ;  /* 0x000000040f0f7c20 */ /* 0x004fc80008400000 */
[----:B---3--:R-:W-:Y:S01]  /*08f0*/  FFMA R10, R10, UR4, -R15 ;  /* 0x000000040a0a7c23 */ /* 0x008fe2000800080f */
[----:B----4-:R-:W-:-:S04]  /*0900*/  FMUL R18, R18, UR4 ;  /* 0x0000000412127c20 */ /* 0x010fc80008400000 */
[----:B------:R-:W-:Y:S01]  /*0910*/  FMNMX R3, R10, 1, !PT ;  /* 0x3f8000000a037809 */ /* 0x000fe20007800000 */
[----:B-----5:R-:W-:-:S03]  /*0920*/  FFMA R25, R25, UR4, -R18 ;  /* 0x0000000419197c23 */ /* 0x020fc60008000812 */
[----:B------:R-:W0:Y:S01]  /*0930*/  FCHK P3, R3, R5 ;  /* 0x0000000503007302 */ /* 0x000e220000060000 */
[----:B------:R-:W-:Y:S01]  /*0940*/  FFMA R11, R3, R22, RZ ;  /* 0x00000016030b7223 */ /* 0x000fe200000000ff */
[----:B------:R-:W-:-:S03]  /*0950*/  FMNMX R2, R25, 1, !PT ;  /* 0x3f80000019027809 */ /* 0x000fc60007800000 */
[----:B------:R-:W-:-:S04]  /*0960*/  FFMA R0, -R5, R11, R3 ;  /* 0x0000000b05007223 */ /* 0x000fc80000000103 */
[----:B------:R-:W-:Y:S01]  /*0970*/  FFMA R22, R22, R0, R11 ;  /* 0x0000000016167223 */ /* 0x000fe2000000000b */
[----:B0-----:R-:W-:Y:S06]  /*0980*/  @!P3 BRA `(.L_x_39) ;  /* 0x000000000010b947 */ /* 0x001fec0003800000 */
[----:B------:R-:W-:Y:S01]  /*0990*/  IMAD.MOV.U32 R0, RZ, RZ, R5 ;  /* 0x000000ffff007224 */ /* 0x000fe200078e0005 */
[----:B------:R-:W-:-:S07]  /*09a0*/  MOV R4, 0x9c0 ;  /* 0x000009c000047802 */ /* 0x000fce0000000f00 */
[----:B------:R-:W-:Y:S05]  /*09b0*/  CALL.REL.NOINC `($__internal_1_$__cuda_sm3x_div_rn_noftz_f32_slowpath) ;  /* 0x0000000c00f07944 */ /* 0x000fea0003c00000 */
[----:B------:R-:W-:-:S07]  /*09c0*/  IMAD.MOV.U32 R22, RZ, RZ, R0 ;  /* 0x000000ffff167224 */ /* 0x000fce00078e0000 */
.L_x_39:
[----:B------:R-:W-:Y:S05]  /*09d0*/  BSYNC.RECONVERGENT B1 ;  /* 0x0000000000017941 */ /* 0x000fea0003800200 */
.L_x_38:
[----:B------:R-:W0:Y:S01]  /*09e0*/  MUFU.RCP R0, R7 ;  /* 0x0000000700007308 */ /* 0x000e220000001000 */
[----:B------:R-:W-:Y:S07]  /*09f0*/  BSSY.RECONVERGENT B1, `(.L_x_40) ;  /* 0x000000c000017945 */ /* 0x000fee0003800200 */
[----:B------:R-:W1:Y:S01]  /*0a00*/  FCHK P0, R2, R7 ;  /* 0x0000000702007302 */ /* 0x000e620000000000 */
[----:B0-----:R-:W-:-:S04]  /*0a10*/  FFMA R3, -R7, R0, 1 ;  /* 0x3f80000007037423 */ /* 0x001fc80000000100 */
[----:B------:R-:W-:-:S04]  /*0a20*/  FFMA R3, R0, R3, R0 ;  /* 0x0000000300037223 */ /* 0x000fc80000000000 */
[----:B------:R-:W-:-:S04]  /*0a30*/  FFMA R0, R2, R3, RZ ;  /* 0x0000000302007223 */ /* 0x000fc800000000ff */
[----:B------:R-:W-:-:S04]  /*0a40*/  FFMA R4, -R7, R0, R2 ;  /* 0x0000000007047223 */ /* 0x000fc80000000102 */
[----:B------:R-:W-:Y:S01]  /*0a50*/  FFMA R0, R3, R4, R0 ;  /* 0x0000000403007223 */ /* 0x000fe20000000000 */
[----:B-1----:R-:W-:Y:S06]  /*0a60*/  @!P0 BRA `(.L_x_41) ;  /* 0x0000000000108947 */ /* 0x002fec0003800000 */
[----:B------:R-:W-:Y:S01]  /*0a70*/  MOV R3, R2 ;  /* 0x0000000200037202 */ /* 0x000fe20000000f00 */
[----:B------:R-:W-:Y:S01]  /*0a80*/  IMAD.MOV.U32 R0, RZ, RZ, R7 ;  /* 0x000000ffff007224 */ /* 0x000fe200078e0007 */
[----:B------:R-:W-:-:S07]  /*0a90*/  MOV R4, 0xab0 ;  /* 0x00000ab000047802 */ /* 0x000fce0000000f00 */
[----:B------:R-:W-:Y:S05]  /*0aa0*/  CALL.REL.NOINC `($__internal_1_$__cuda_sm3x_div_rn_noftz_f32_slowpath) ;  /* 0x0000000c00b47944 */ /* 0x000fea0003c00000 */
.L_x_41:
[----:B------:R-:W-:Y:S05]  /*0ab0*/  BSYNC.RECONVERGENT B1 ;  /* 0x0000000000017941 */ /* 0x000fea0003800200 */
.L_x_40:
[----:B------:R-:W0:Y:S01]  /*0ac0*/  LDC R11, c[0x0][0x394] ;  /* 0x0000e500ff0b7b82 */ /* 0x000e220000000800 */
[----:B------:R-:W-:Y:S01]  /*0ad0*/  IABS R24, R21 ;  /* 0x0000001500187213 */ /* 0x000fe20000000000 */
[----:B------:R-:W1:Y:S01]  /*0ae0*/  LDCU UR4, c[0x0][0x398] ;  /* 0x00007300ff0477ac */ /* 0x000e620008000800 */
[----:B------:R-:W-:Y:S01]  /*0af0*/  ISETP.GE.AND P1, PT, R21, RZ, PT ;  /* 0x000000ff1500720c */ /* 0x000fe20003f26270 */
[----:B------:R-:W-:Y:S01]  /*0b00*/  IMAD.MOV.U32 R21, RZ, RZ, 0x3eaaaaab ;  /* 0x3eaaaaabff157424 */ /* 0x000fe200078e00ff */
[----:B------:R-:W-:Y:S01]  /*0b10*/  BSSY.RECONVERGENT B1, `(.L_x_42) ;  /* 0x000003f000017945 */ /* 0x000fe20003800200 */
[----:B------:R-:W2:Y:S01]  /*0b20*/  LDCU UR5, c[0x0][0x39c] ;  /* 0x00007380ff0577ac */ /* 0x000ea20008000800 */
[----:B0-----:R-:W-:-:S04]  /*0b30*/  IABS R10, R11 ;  /* 0x0000000b000a7213 */ /* 0x001fc80000000000 */
[----:B------:R-:W0:Y:S08]  /*0b40*/  I2F.RP R4, R10 ;  /* 0x0000000a00047306 */ /* 0x000e300000209400 */
[----:B0-----:R-:W0:Y:S02]  /*0b50*/  MUFU.RCP R4, R4 ;  /* 0x0000000400047308 */ /* 0x001e240000001000 */
[----:B0-----:R-:W-:-:S06]  /*0b60*/  VIADD R2, R4, 0xffffffe ;  /* 0x0ffffffe04027836 */ /* 0x001fcc0000000000 */
[----:B------:R0:W3:Y:S02]  /*0b70*/  F2I.FTZ.U32.TRUNC.NTZ R3, R2 ;  /* 0x0000000200037305 */ /* 0x0000e4000021f000 */
[----:B0-----:R-:W-:Y:S01]  /*0b80*/  IMAD.MOV.U32 R2, RZ, RZ, RZ ;  /* 0x000000ffff027224 */ /* 0x001fe200078e00ff */
[----:B---3--:R-:W-:-:S05]  /*0b90*/  IADD3 R23, PT, PT, RZ, -R3, RZ ;  /* 0x80000003ff177210 */ /* 0x008fca0007ffe0ff */
[----:B------:R-:W-:-:S04]  /*0ba0*/  IMAD R23, R23, R10, RZ ;  /* 0x0000000a17177224 */ /* 0x000fc800078e02ff */
[----:B------:R-:W-:Y:S01]  /*0bb0*/  IMAD.HI.U32 R23, R3, R23, R2 ;  /* 0x0000001703177227 */ /* 0x000fe200078e0002 */
[----:B------:R-:W-:-:S03]  /*0bc0*/  I2FP.F32.S32 R2, R19 ;  /* 0x0000001300027245 */ /* 0x000fc60000201400 */
[----:B------:R-:W-:Y:S02]  /*0bd0*/  IMAD.MOV.U32 R3, RZ, RZ, R24 ;  /* 0x000000ffff037224 */ /* 0x000fe400078e0018 */
[----:B------:R-:W-:Y:S02]  /*0be0*/  FFMA R2, R2, R22, R15 ;  /* 0x0000001602027223 */ /* 0x000fe4000000000f */
[----:B------:R-:W-:-:S03]  /*0bf0*/  IMAD.HI.U32 R23, R23, R3, RZ ;  /* 0x0000000317177227 */ /* 0x000fc600078e00ff */
[----:B------:R-:W-:Y:S02]  /*0c00*/  FMNMX R2, RZ, R2, !PT ;  /* 0x00000002ff027209 */ /* 0x000fe40007800000 */
[----:B------:R-:W-:-:S05]  /*0c10*/  IADD3 R23, PT, PT, -R23, RZ, RZ ;  /* 0x000000ff17177210 */ /* 0x000fca0007ffe1ff */
[C---:B------:R-:W-:Y:S02]  /*0c20*/  IMAD R23, R10.reuse, R23, R3 ;  /* 0x000000170a177224 */ /* 0x040fe400078e0203 */
[----:B------:R-:W-:Y:S01]  /*0c30*/  VIADD R3, R19, 0x1 ;  /* 0x0000000113037836 */ /* 0x000fe20000000000 */
[----:B-1----:R-:W-:Y:S01]  /*0c40*/  I2FP.F32.S32 R19, UR4 ;  /* 0x0000000400137c45 */ /* 0x002fe20008201400 */
[----:B--2---:R-:W-:Y:S01]  /*0c50*/  UIMAD UR4, UR5, UR4, URZ ;  /* 0x00000004050472a4 */ /* 0x004fe2000f8e02ff */
[----:B------:R-:W-:Y:S02]  /*0c60*/  ISETP.GT.U32.AND P0, PT, R10, R23, PT ;  /* 0x000000170a00720c */ /* 0x000fe40003f04070 */
[----:B------:R-:W-:Y:S02]  /*0c70*/  I2FP.F32.S32 R4, R3 ;  /* 0x0000000300047245 */ /* 0x000fe40000201400 */
[----:B------:R-:W-:Y:S01]  /*0c80*/  I2FP.F32.S32 R3, R20 ;  /* 0x0000001400037245 */ /* 0x000fe20000201400 */
[----:B------:R-:W-:-:S02]  /*0c90*/  VIADD R20, R20, 0x1 ;  /* 0x0000000114147836 */ /* 0x000fc40000000000 */
[----:B------:R-:W-:Y:S01]  /*0ca0*/  FFMA R4, R4, R22, R15 ;  /* 0x0000001604047223 */ /* 0x000fe2000000000f */
[----:B------:R-:W-:Y:S02]  /*0cb0*/  HFMA2 R22, -RZ, RZ, 2.125, 0 ;  /* 0x40400000ff167431 */ /* 0x000fe400000001ff */
[----:B------:R-:W-:Y:S01]  /*0cc0*/  FFMA R3, R3, R0, R18 ;  /* 0x0000000003037223 */ /* 0x000fe20000000012 */
[----:B------:R-:W-:Y:S02]  /*0cd0*/  I2FP.F32.S32 R15, R20 ;  /* 0x00000014000f7245 */ /* 0x000fe40000201400 */
[----:B------:R-:W-:Y:S01]  /*0ce0*/  FMNMX R4, RZ, R4, !PT ;  /* 0x00000004ff047209 */ /* 0x000fe20007800000 */
[----:B------:R-:W-:Y:S01]  /*0cf0*/  @!P0 IMAD.IADD R23, R23, 0x1, -R10 ;  /* 0x0000000117178824 */ /* 0x000fe200078e0a0a */
[----:B------:R-:W-:Y:S01]  /*0d00*/  FMNMX R3, RZ, R3, !PT ;  /* 0x00000003ff037209 */ /* 0x000fe20007800000 */
[----:B------:R-:W-:Y:S01]  /*0d10*/  FFMA R15, R15, R0, R18 ;  /* 0x000000000f0f7223 */ /* 0x000fe20000000012 */
[----:B------:R-:W-:-:S02]  /*0d20*/  FMNMX R18, R2, R19, PT ;  /* 0x0000001302127209 */ /* 0x000fc40003800000 */
[----:B------:R-:W-:Y:S01]  /*0d30*/  ISETP.GT.U32.AND P0, PT, R10, R23, PT ;  /* 0x000000170a00720c */ /* 0x000fe20003f04070 */
[----:B------:R-:W-:Y:S01]  /*0d40*/  FFMA R0, R21, -R22, 1 ;  /* 0x3f80000015007423 */ /* 0x000fe20000000816 */
[----:B------:R-:W-:Y:S02]  /*0d50*/  FMNMX R19, R19, R4, PT ;  /* 0x0000000413137209 */ /* 0x000fe40003800000 */
[----:B------:R-:W-:Y:S01]  /*0d60*/  FMNMX R34, R8, R3, PT ;  /* 0x0000000308227209 */ /* 0x000fe20003800000 */
[----:B------:R-:W-:Y:S01]  /*0d70*/  FFMA R0, R0, R21, 0.3333333432674407959 ;  /* 0x3eaaaaab00007423 */ /* 0x000fe20000000015 */
[----:B------:R-:W-:Y:S01]  /*0d80*/  FMNMX R15, RZ, R15, !PT ;  /* 0x0000000fff0f7209 */ /* 0x000fe20007800000 */
[----:B------:R-:W-:-:S03]  /*0d90*/  FADD R3, -R18, R19 ;  /* 0x0000001312037221 */ /* 0x000fc60000000100 */
[----:B------:R-:W-:Y:S01]  /*0da0*/  FMNMX R15, R8, R15, PT ;  /* 0x0000000f080f7209 */ /* 0x000fe20003800000 */
[----:B------:R-:W-:Y:S02]  /*0db0*/  FFMA R2, R3, R0, RZ ;  /* 0x0000000003027223 */ /* 0x000fe400000000ff */
[----:B------:R-:W-:Y:S02]  /*0dc0*/  @!P0 IADD3 R23, PT, PT, R23, -R10, RZ ;  /* 0x8000000a17178210 */ /* 0x000fe40007ffe0ff */
[----:B------:R-:W-:Y:S01]  /*0dd0*/  ISETP.NE.AND P0, PT, R11, RZ, PT ;  /* 0x000000ff0b00720c */ /* 0x000fe20003f05270 */
[----:B------:R-:W-:Y:S01]  /*0de0*/  FFMA R21, R2, -3, R3 ;  /* 0xc040000002157823 */ /* 0x000fe20000000003 */
[----:B------:R-:W-:Y:S01]  /*0df0*/  FSETP.GTU.AND P2, PT, R15, R34, PT ;  /* 0x000000220f00720b */ /* 0x000fe20003f4c000 */
[----:B------:R-:W-:Y:S02]  /*0e00*/  IMAD.MOV.U32 R10, RZ, RZ, R23 ;  /* 0x000000ffff0a7224 */ /* 0x000fe400078e0017 */
[----:B------:R-:W-:Y:S01]  /*0e10*/  FFMA R2, R0, R21, R2 ;  /* 0x0000001500027223 */ /* 0x000fe20000000002 */
[----:B------:R-:W-:Y:S01]  /*0e20*/  FSEL R38, RZ, -1.00000000000000000000e+09, !P2 ;  /* 0xce6e6b28ff267808 */ /* 0x000fe20005000000 */
[----:B------:R-:W-:Y:S01]  /*0e30*/  @!P1 IMAD.MOV R10, RZ, RZ, -R10 ;  /* 0x000000ffff0a9224 */ /* 0x000fe200078e0a0a */
[----:B------:R-:W-:-:S04]  /*0e40*/  FSETP.GTU.AND P1, PT, R19, R18, PT ;  /* 0x000000121300720b */ /* 0x000fc80003f2c000 */
[----:B------:R-:W-:Y:S02]  /*0e50*/  FSEL R38, R38, RZ, P1 ;  /* 0x000000ff26267208 */ /* 0x000fe40000800000 */
[-C--:B------:R-:W-:Y:S01]  /*0e60*/  @!P0 LOP3.LUT R10, RZ, R11.reuse, RZ, 0x33, !PT ;  /* 0x0000000bff0a8212 */ /* 0x080fe200078e33ff */
[----:B------:R-:W0:Y:S04]  /*0e70*/  FCHK P0, R3, 3 ;  /* 0x4040000003007902 */ /* 0x000e280000000000 */
[----:B------:R-:W-:-:S04]  /*0e80*/  IMAD R10, R14, R11, R10 ;  /* 0x0000000b0e0a7224 */ /* 0x000fc800078e020a */
[----:B------:R-:W-:-:S04]  /*0e90*/  IMAD R11, R10, UR4, RZ ;  /* 0x000000040a0b7c24 */ /* 0x000fc8000f8e02ff */
[----:B------:R-:W-:Y:S01]  /*0ea0*/  IMAD.WIDE R12, R11, 0x4, R12 ;  /* 0x000000040b0c7825 */ /* 0x000fe200078e020c */
[----:B0-----:R-:W-:Y:S06]  /*0eb0*/  @!P0 BRA `(.L_x_43) ;  /* 0x0000000000108947 */ /* 0x001fec0003800000 */
[----:B------:R-:W-:Y:S02]  /*0ec0*/  MOV R0, 0x40400000 ;  /* 0x4040000000007802 */ /* 0x000fe40000000f00 */
[----:B------:R-:W-:-:S07]  /*0ed0*/  MOV R4, 0xef0 ;  /* 0x00000ef000047802 */ /* 0x000fce0000000f00 */
[----:B------:R-:W-:Y:S05]  /*0ee0*/  CALL.REL.NOINC `($__internal_1_$__cuda_sm3x_div_rn_noftz_f32_slowpath) ;  /* 0x0000000800a47944 */ /* 0x000fea0003c00000 */
[----:B------:R-:W-:-:S07]  /*0ef0*/  IMAD.MOV.U32 R2, RZ, RZ, R0 ;  /* 0x000000ffff027224 */ /* 0x000fce00078e0000 */
.L_x_43:
[----:B------:R-:W-:Y:S05]  /*0f00*/  BSYNC.RECONVERGENT B1 ;  /* 0x0000000000017941 */ /* 0x000fea0003800200 */
.L_x_42:
[--C-:B------:R-:W-:Y:S01]  /*0f10*/  FADD R19, R19, -R2.reuse ;  /* 0x8000000213137221 */ /* 0x100fe20000000000 */
[----:B------:R-:W-:Y:S01]  /*0f20*/  FADD R35, R18, R2 ;  /* 0x0000000212237221 */ /* 0x000fe20000000000 */
[----:B------:R-:W-:Y:S01]  /*0f30*/  UMOV UR4, 0x47ae147b ;  /* 0x47ae147b00047882 */ /* 0x000fe20000000000 */
[----:B------:R-:W-:Y:S01]  /*0f40*/  UMOV UR5, 0x3f847ae1 ;  /* 0x3f847ae100057882 */ /* 0x000fe20000000000 */
[----:B------:R-:W0:Y:S01]  /*0f50*/  F2F.F64.F32 R28, R19 ;  /* 0x00000013001c7310 */ /* 0x000e220000201800 */
[----:B------:R-:W-:Y:S01]  /*0f60*/  BSSY.RECONVERGENT B1, `(.L_x_44) ;  /* 0x0000092000017945 */ /* 0x000fe20003800200 */
[----:B------:R-:W-:Y:S01]  /*0f70*/  IMAD.MOV.U32 R37, RZ, RZ, -0x40800000 ;  /* 0xbf800000ff257424 */ /* 0x000fe200078e00ff */
[----:B------:R-:W-:-:S05]  /*0f80*/  MOV R36, 0xbf800000 ;  /* 0xbf80000000247802 */ /* 0x000fca0000000f00 */
[----:B------:R-:W1:Y:S01]  /*0f90*/  F2F.F64.F32 R26, R35 ;  /* 0x00000023001a7310 */ /* 0x000e620000201800 */
[----:B0-----:R-:W-:-:S08]  /*0fa0*/  DADD R28, R28, UR4 ;  /* 0x000000041c1c7e29 */ /* 0x001fd00008000000 */
[----:B-1----:R-:W-:-:S14]  /*0fb0*/  DSETP.GE.AND P0, PT, R28, R26, PT ;  /* 0x0000001a1c00722a */ /* 0x002fdc0003f06000 */
[----:B------:R-:W-:Y:S05]  /*0fc0*/  @!P0 BRA `(.L_x_45) ;  /* 0x00000008002c8947 */ /* 0x000fea0003800000 */
[----:B------:R-:W-:Y:S01]  /*0fd0*/  FADD R10, -R34, R15 ;  /* 0x0000000f220a7221 */ /* 0x000fe20000000100 */
[----:B------:R-:W-:Y:S01]  /*0fe0*/  IMAD.MOV.U32 R0, RZ, RZ, 0x3eaaaaab ;  /* 0x3eaaaaabff007424 */ /* 0x000fe200078e00ff */
[----:B------:R-:W-:Y:S01]  /*0ff0*/  BSSY.RECONVERGENT B2, `(.L_x_46) ;  /* 0x000000d000027945 */ /* 0x000fe20003800200 */
[----:B------:R-:W-:Y:S01]  /*1000*/  IMAD.MOV.U32 R3, RZ, RZ, 0x40400000 ;  /* 0x40400000ff037424 */ /* 0x000fe200078e00ff */
[----:B------:R-:W0:Y:S03]  /*1010*/  FCHK P0, R10, 3 ;  /* 0x404000000a007902 */ /* 0x000e260000000000 */
[----:B------:R-:W-:-:S04]  /*1020*/  FFMA R3, R0, -R3, 1 ;  /* 0x3f80000000037423 */ /* 0x000fc80000000803 */
[----:B------:R-:W-:-:S04]  /*1030*/  FFMA R0, R3, R0, 0.3333333432674407959 ;  /* 0x3eaaaaab03007423 */ /* 0x000fc80000000000 */
[----:B------:R-:W-:-:S04]  /*1040*/  FFMA R3, R0, R10, RZ ;  /* 0x0000000a00037223 */ /* 0x000fc800000000ff */
[----:B------:R-:W-:-:S04]  /*1050*/  FFMA R4, R3, -3, R10 ;  /* 0xc040000003047823 */ /* 0x000fc8000000000a */
[----:B------:R-:W-:Y:S01]  /*1060*/  FFMA R0, R0, R4, R3 ;  /* 0x0000000400007223 */ /* 0x000fe20000000003 */
[----:B0-----:R-:W-:Y:S06]  /*1070*/  @!P0 BRA `(.L_x_47) ;  /* 0x0000000000108947 */ /* 0x001fec0003800000 */
[----:B------:R-:W-:Y:S01]  /*1080*/  MOV R3, R10 ;  /* 0x0000000a00037202 */ /* 0x000fe20000000f00 */
[----:B------:R-:W-:Y:S01]  /*1090*/  IMAD.MOV.U32 R0, RZ, RZ, 0x40400000 ;  /* 0x40400000ff007424 */ /* 0x000fe200078e00ff */
[----:B------:R-:W-:-:S07]  /*10a0*/  MOV R4, 0x10c0 ;  /* 0x000010c000047802 */ /* 0x000fce0000000f00 */
[----:B------:R-:W-:Y:S05]  /*10b0*/  CALL.REL.NOINC `($__internal_1_$__cuda_sm3x_div_rn_noftz_f32_slowpath) ;  /* 0x0000000800307944 */ /* 0x000fea0003c00000 */
.L_x_47:
[----:B------:R-:W-:Y:S05]  /*10c0*/  BSYNC.RECONVERGENT B2 ;  /* 0x0000000000027941 */ /* 0x000fea0003800200 */
.L_x_46:
[----:B------:R-:W0:Y:S01]  /*10d0*/  F2F.F64.F32 R10, R0 ;  /* 0x00000000000a7310 */ /* 0x000e220000201800 */
[--C-:B------:R-:W-:Y:S01]  /*10e0*/  FADD R24, R15, -R0.reuse ;  /* 0x800000000f187221 */ /* 0x100fe20000000000 */
[----:B------:R-:W-:Y:S01]  /*10f0*/  UMOV UR4, 0x47ae147b ;  /* 0x47ae147b00047882 */ /* 0x000fe20000000000 */
[----:B------:R-:W-:Y:S01]  /*1100*/  UMOV UR5, 0x3f847ae1 ;  /* 0x3f847ae100057882 */ /* 0x000fe20000000000 */
[----:B------:R-:W-:Y:S01]  /*1110*/  FADD R34, R34, R0 ;  /* 0x0000000022227221 */ /* 0x000fe20000000000 */
[----:B------:R-:W-:Y:S01]  /*1120*/  UMOV UR6, UR5 ;  /* 0x0000000500067c82 */ /* 0x000fe20008000000 */
[----:B------:R-:W-:Y:S01]  /*1130*/  UMOV UR7, UR5 ;  /* 0x0000000500077c82 */ /* 0x000fe20008000000 */
[----:B------:R-:W-:Y:S01]  /*1140*/  HFMA2 R36, -RZ, RZ, -1.875, 0 ;  /* 0xbf800000ff247431 */ /* 0x000fe200000001ff */
[----:B------:R-:W1:Y:S01]  /*1150*/  F2F.F64.F32 R2, R2 ;  /* 0x0000000200027310 */ /* 0x000e620000201800 */
[----:B------:R-:W-:Y:S01]  /*1160*/  IMAD.MOV.U32 R37, RZ, RZ, -0x40800000 ;  /* 0xbf800000ff257424 */ /* 0x000fe200078e00ff */
[----:B0-----:R-:W-:-:S06]  /*1170*/  DSETP.MAX.AND P0, P1, R10, UR4, PT ;  /* 0x000000040a007e2a */ /* 0x001fcc000b90f000 */
[----:B------:R-:W0:Y:S01]  /*1180*/  F2F.F64.F32 R24, R24 ;  /* 0x0000001800187310 */ /* 0x000e220000201800 */
[----:B------:R-:W-:-:S05]  /*1190*/  IMAD.MOV.U32 R4, RZ, RZ, R11 ;  /* 0x000000ffff047224 */ /* 0x000fca00078e000b */
[----:B------:R-:W-:Y:S01]  /*11a0*/  FSEL R23, R4, UR6, P0 ;  /* 0x0000000604177c08 */ /* 0x000fe20008000000 */
[----:B-1----:R-:W-:Y:S01]  /*11b0*/  DSETP.MAX.AND P2, P3, R2, UR4, PT ;  /* 0x0000000402007e2a */ /* 0x002fe2000bb4f000 */
[----:B------:R-:W-:Y:S01]  /*11c0*/  MOV R0, R3 ;  /* 0x0000000300007202 */ /* 0x000fe20000000f00 */
[----:B------:R-:W-:-:S04]  /*11d0*/  IMAD.U32 R4, RZ, RZ, UR7 ;  /* 0x00000007ff047e24 */ /* 0x000fc8000f8e00ff */
[----:B------:R-:W-:Y:S01]  /*11e0*/  FSEL R21, R0, UR7, P2 ;  /* 0x0000000700157c08 */ /* 0x000fe20009000000 */
[----:B------:R-:W-:Y:S01]  /*11f0*/  IMAD.U32 R0, RZ, RZ, UR6 ;  /* 0x00000006ff007e24 */ /* 0x000fe2000f8e00ff */
[----:B0-----:R-:W-:Y:S01]  /*1200*/  DADD R24, R24, UR4 ;  /* 0x0000000418187e29 */ /* 0x001fe20008000000 */
[----:B------:R-:W-:Y:S01]  /*1210*/  UMOV UR6, UR4 ;  /* 0x0000000400067c82 */ /* 0x000fe20008000000 */
[----:B------:R-:W-:Y:S02]  /*1220*/  SEL R20, R2, UR4, P2 ;  /* 0x0000000402147c07 */ /* 0x000fe40009000000 */
[----:B------:R-:W-:Y:S02]  /*1230*/  @P1 LOP3.LUT R23, R0, 0x80000, RZ, 0xfc, !PT ;  /* 0x0008000000171812 */ /* 0x000fe400078efcff */
[----:B------:R-:W-:Y:S02]  /*1240*/  @P3 LOP3.LUT R21, R4, 0x80000, RZ, 0xfc, !PT ;  /* 0x0008000004153812 */ /* 0x000fe400078efcff */
[----:B------:R-:W-:-:S07]  /*1250*/  SEL R22, R10, UR6, P0 ;  /* 0x000000060a167c07 */ /* 0x000fce0008000000 */
.L_x_56:
[----:B------:R-:W0:Y:S01]  /*1260*/  F2F.F64.F32 R18, R34 ;  /* 0x0000002200127310 */ /* 0x000e220000201800 */
[----:B------:R-:W-:Y:S01]  /*1270*/  BSSY.RECONVERGENT B2, `(.L_x_48) ;  /* 0x000005b000027945 */ /* 0x000fe20003800200 */
[----:B0-----:R-:W-:-:S14]  /*1280*/  DSETP.GE.AND P0, PT, R24, R18, PT ;  /* 0x000000121800722a */ /* 0x001fdc0003f06000 */
[----:B------:R-:W-:Y:S05]  /*1290*/  @!P0 BRA `(.L_x_49) ;  /* 0x0000000400608947 */ /* 0x000fea0003800000 */
[----:B------:R-:W0:Y:S01]  /*12a0*/  LDCU UR4, c[0x0][0x398] ;  /* 0x00007300ff0477ac */ /* 0x000e220008000800 */
[----:B------:R-:W1:Y:S01]  /*12b0*/  F2I.FLOOR.NTZ R0, R35 ;  /* 0x0000002300007305 */ /* 0x000e620000207100 */
[----:B------:R-:W-:Y:S07]  /*12c0*/  BSSY.RECONVERGENT B3, `(.L_x_50) ;  /* 0x0000017000037945 */ /* 0x000fee0003800200 */
[----:B------:R-:W2:Y:S01]  /*12d0*/  F2I.CEIL.NTZ R2, R35 ;  /* 0x0000002300027305 */ /* 0x000ea2000020b100 */
[----:B-1----:R-:W-:Y:S01]  /*12e0*/  VIMNMX R0, PT, PT, RZ, R0, !PT ;  /* 0x00000000ff007248 */ /* 0x002fe20007fe0100 */
[----:B0-----:R-:W-:Y:S01]  /*12f0*/  UIADD3 UR4, UPT, UPT, UR4, -0x1, URZ ;  /* 0xffffffff04047890 */ /* 0x001fe2000fffe0ff */
[----:B--2---:R-:W-:-:S05]  /*1300*/  VIMNMX R2, PT, PT, RZ, R2, !PT ;  /* 0x00000002ff027248 */ /* 0x004fca0007fe0100 */
[----:B------:R-:W-:Y:S02]  /*1310*/  VIMNMX R33, PT, PT, R0, UR4, PT ;  /* 0x0000000400217c48 */ /* 0x000fe4000bfe0100 */
[----:B------:R-:W-:-:S04]  /*1320*/  VIMNMX R32, PT, PT, R2, UR4, PT ;  /* 0x0000000402207c48 */ /* 0x000fc8000bfe0100 */
[C---:B------:R-:W-:Y:S01]  /*1330*/  ISETP.NE.AND P2, PT, R32.reuse, R33, PT ;  /* 0x000000212000720c */ /* 0x040fe20003f45270 */
[----:B------:R-:W-:-:S05]  /*1340*/  IMAD.IADD R0, R32, 0x1, -R33 ;  /* 0x0000000120007824 */ /* 0x000fca00078e0a21 */
[----:B------:R-:W-:Y:S02]  /*1350*/  I2FP.F32.S32 R4, R0 ;  /* 0x0000000000047245 */ /* 0x000fe40000201400 */
[----:B------:R-:W-:Y:S02]  /*1360*/  I2FP.F32.S32 R0, R33 ;  /* 0x0000002100007245 */ /* 0x000fe40000201400 */
[----:B------:R-:W0:Y:S03]  /*1370*/  MUFU.RCP R2, R4 ;  /* 0x0000000400027308 */ /* 0x000e260000001000 */
[----:B------:R-:W-:-:S05]  /*1380*/  FADD R3, -R0, R35 ;  /* 0x0000002300037221 */ /* 0x000fca0000000100 */
        /* <DEDUP_REMOVED lines=9> */
[----:B------:R-:W-:Y:S05]  /*1420*/  CALL.REL.NOINC `($__internal_1_$__cuda_sm3x_div_rn_noftz_f32_slowpath) ;  /* 0x0000000400547944 */ /* 0x000fea0003c00000 */
.L_x_51:
[----:B------:R-:W-:Y:S05]  /*1430*/  BSYNC.RECONVERGENT B3 ;  /* 0x0000000000037941 */ /* 0x000fea0003800200 */
.L_x_50:
[----:B------:R-:W-:Y:S01]  /*1440*/  FSEL R31, R0, 0.5, P2 ;  /* 0x3f000000001f7808 */ /* 0x000fe20001000000 */
[----:B------:R-:W-:-:S04]  /*1450*/  IMAD.MOV.U32 R30, RZ, RZ, R34 ;  /* 0x000000ffff1e7224 */ /* 0x000fc800078e0022 */
[----:B------:R-:W-:-:S07]  /*1460*/  FADD R14, -R31, 1 ;  /* 0x3f8000001f0e7421 */ /* 0x000fce0000000100 */
.L_x_55:
[----:B------:R-:W0:Y:S01]  /*1470*/  F2I.FLOOR.NTZ R0, R30 ;  /* 0x0000001e00007305 */ /* 0x000e220000207100 */
[----:B------:R-:W-:Y:S07]  /*1480*/  BSSY.RECONVERGENT B3, `(.L_x_52) ;  /* 0x000001a000037945 */ /* 0x000fee0003800200 */
[----:B------:R-:W1:Y:S01]  /*1490*/  F2I.CEIL.NTZ R2, R30 ;  /* 0x0000001e00027305 */ /* 0x000e62000020b100 */
[----:B0-----:R-:W-:-:S04]  /*14a0*/  VIMNMX R0, PT, PT, RZ, R0, !PT ;  /* 0x00000000ff007248 */ /* 0x001fc80007fe0100 */
[----:B------:R-:W-:Y:S01]  /*14b0*/  VIMNMX R15, PT, PT, R0, UR8, PT ;  /* 0x00000008000f7c48 */ /* 0x000fe2000bfe0100 */
[----:B------:R-:W-:Y:S01]  /*14c0*/  IMAD.MOV.U32 R0, RZ, RZ, 0x3f000000 ;  /* 0x3f000000ff007424 */ /* 0x000fe200078e00ff */
[----:B-1----:R-:W-:-:S04]  /*14d0*/  VIMNMX R2, PT, PT, RZ, R2, !PT ;  /* 0x00000002ff027248 */ /* 0x002fc80007fe0100 */
[----:B------:R-:W-:-:S04]  /*14e0*/  VIMNMX R2, PT, PT, R2, UR8, PT ;  /* 0x0000000802027c48 */ /* 0x000fc8000bfe0100 */
[----:B------:R-:W-:-:S13]  /*14f0*/  ISETP.NE.AND P0, PT, R2, R15, PT ;  /* 0x0000000f0200720c */ /* 0x000fda0003f05270 */
[----:B------:R-:W-:Y:S05]  /*1500*/  @!P0 BRA `(.L_x_53) ;  /* 0x0000000000448947 */ /* 0x000fea0003800000 */
[----:B------:R-:W-:Y:S01]  /*1510*/  IADD3 R0, PT, PT, -R15, R2, RZ ;  /* 0x000000020f007210 */ /* 0x000fe20007ffe1ff */
[----:B------:R-:W-:Y:S01]  /*1520*/  BSSY.RECONVERGENT B4, `(.L_x_53) ;  /* 0x000000f000047945 */ /* 0x000fe20003800200 */
[----:B------:R-:W-:Y:S02]  /*1530*/  I2FP.F32.S32 R3, R15 ;  /* 0x0000000f00037245 */ /* 0x000fe40000201400 */
[----:B------:R-:W-:-:S03]  /*1540*/  I2FP.F32.S32 R10, R0 ;  /* 0x00000000000a7245 */ /* 0x000fc60000201400 */
[----:B------:R-:W-:Y:S01]  /*1550*/  FADD R3, -R3, R30 ;  /* 0x0000001e03037221 */ /* 0x000fe20000000100 */
        /* <DEDUP_REMOVED lines=8> */
[----:B------:R-:W-:Y:S01]  /*15e0*/  IMAD.MOV.U32 R0, RZ, RZ, R10 ;  /* 0x000000ffff007224 */ /* 0x000fe200078e000a */
[----:B------:R-:W-:-:S07]  /*15f0*/  MOV R4, 0x1610 ;  /* 0x0000161000047802 */ /* 0x000fce0000000f00 */
[----:B------:R-:W-:Y:S05]  /*1600*/  CALL.REL.NOINC `($__internal_1_$__cuda_sm3x_div_rn_noftz_f32_slowpath) ;  /* 0x0000000000dc7944 */ /* 0x000fea0003c00000 */
.L_x_54:
[----:B------:R-:W-:Y:S05]  /*1610*/  BSYNC.RECONVERGENT B4 ;  /* 0x0000000000047941 */ /* 0x000fea0003800200 */
.L_x_53:
[----:B------:R-:W-:Y:S05]  /*1620*/  BSYNC.RECONVERGENT B3 ;  /* 0x0000000000037941 */ /* 0x000fea0003800200 */
.L_x_52:
[----:B------:R-:W0:Y:S02]  /*1630*/  LDCU UR4, c[0x0][0x39c] ;  /* 0x00007380ff0477ac */ /* 0x000e240008000800 */
[--C-:B0-----:R-:W-:Y:S02]  /*1640*/  IMAD R11, R32, UR4, R15.reuse ;  /* 0x00000004200b7c24 */ /* 0x101fe4000f8e020f */
[----:B------:R-:W-:Y:S02]  /*1650*/  IMAD R41, R33, UR4, R15 ;  /* 0x0000000421297c24 */ /* 0x000fe4000f8e020f */
[----:B------:R-:W-:-:S04]  /*1660*/  IMAD.WIDE R10, R11, 0x4, R12 ;  /* 0x000000040b0a7825 */ /* 0x000fc800078e020c */
[----:B------:R-:W-:Y:S02]  /*1670*/  IMAD.WIDE R40, R41, 0x4, R12 ;  /* 0x0000000429287825 */ /* 0x000fe400078e020c */
[----:B------:R0:W2:Y:S02]  /*1680*/  LDG.E R10, desc[UR10][R10.64] ;  /* 0x0000000a0a0a7981 */ /* 0x0000a4000c1e1900 */
[--C-:B------:R-:W-:Y:S02]  /*1690*/  IMAD R43, R33, UR4, R2.reuse ;  /* 0x00000004212b7c24 */ /* 0x100fe4000f8e0202 */
[----:B------:R-:W-:Y:S01]  /*16a0*/  IMAD R3, R32, UR4, R2 ;  /* 0x0000000420037c24 */ /* 0x000fe2000f8e0202 */
[----:B------:R-:W3:Y:S01]  /*16b0*/  LDG.E R40, desc[UR10][R40.64] ;  /* 0x0000000a28287981 */ /* 0x000ee2000c1e1900 */
[----:B------:R-:W-:-:S04]  /*16c0*/  IMAD.WIDE R42, R43, 0x4, R12 ;  /* 0x000000042b2a7825 */ /* 0x000fc800078e020c */
[----:B------:R-:W-:Y:S02]  /*16d0*/  IMAD.WIDE R2, R3, 0x4, R12 ;  /* 0x0000000403027825 */ /* 0x000fe400078e020c */
[----:B------:R-:W4:Y:S04]  /*16e0*/  LDG.E R42, desc[UR10][R42.64] ;  /* 0x0000000a2a2a7981 */ /* 0x000f28000c1e1900 */
[----:B------:R-:W5:Y:S01]  /*16f0*/  LDG.E R2, desc[UR10][R2.64] ;  /* 0x0000000a02027981 */ /* 0x000f62000c1e1900 */
[----:B------:R-:W-:-:S04]  /*1700*/  FADD R4, -R0, 1 ;  /* 0x3f80000000047421 */ /* 0x000fc80000000100 */
[-C--:B------:R-:W-:Y:S01]  /*1710*/  FMUL R15, R31, R4.reuse ;  /* 0x000000041f0f7220 */ /* 0x080fe20000400000 */
[C---:B0-----:R-:W-:Y:S01]  /*1720*/  FMUL R11, R14.reuse, R4 ;  /* 0x000000040e0b7220 */ /* 0x041fe20000400000 */
[----:B------:R-:W-:Y:S02]  /*1730*/  FMUL R4, R14, R0 ;  /* 0x000000000e047220 */ /* 0x000fe40000400000 */
[----:B--2---:R-:W-:Y:S01]  /*1740*/  FMUL R44, R15, R10 ;  /* 0x0000000a0f2c7220 */ /* 0x004fe20000400000 */
[----:B------:R-:W-:-:S03]  /*1750*/  FMUL R15, R31, R0 ;  /* 0x000000001f0f7220 */ /* 0x000fc60000400000 */
[----:B---3--:R-:W-:-:S04]  /*1760*/  FFMA R11, R11, R40, R44 ;  /* 0x000000280b0b7223 */ /* 0x008fc8000000002c */
[----:B----4-:R-:W-:Y:S01]  /*1770*/  FFMA R4, R4, R42, R11 ;  /* 0x0000002a04047223 */ /* 0x010fe2000000000b */
[----:B------:R-:W-:-:S03]  /*1780*/  DADD R10, R22, R18 ;  /* 0x00000000160a7229 */ /* 0x000fc60000000012 */
[----:B-----5:R-:W-:-:S05]  /*1790*/  FFMA R15, R15, R2, R4 ;  /* 0x000000020f0f7223 */ /* 0x020fca0000000004 */
[----:B------:R-:W-:-:S04]  /*17a0*/  FSETP.GT.AND P0, PT, R15, R38, PT ;  /* 0x000000260f00720b */ /* 0x000fc80003f04000 */
[----:B------:R-:W-:Y:S02]  /*17b0*/  FSEL R37, R30, R37, P0 ;  /* 0x000000251e257208 */ /* 0x000fe40000000000 */
[----:B------:R-:W0:Y:S01]  /*17c0*/  F2F.F32.F64 R30, R10 ;  /* 0x0000000a001e7310 */ /* 0x000e220000301000 */
[----:B------:R-:W-:Y:S02]  /*17d0*/  FSEL R38, R15, R38, P0 ;  /* 0x000000260f267208 */ /* 0x000fe40000000000 */
[----:B------:R-:W-:-:S05]  /*17e0*/  FSEL R36, R35, R36, P0 ;  /* 0x0000002423247208 */ /* 0x000fca0000000000 */
[----:B0-----:R-:W0:Y:S02]  /*17f0*/  F2F.F64.F32 R18, R30 ;  /* 0x0000001e00127310 */ /* 0x001e240000201800 */
[----:B0-----:R-:W-:-:S14]  /*1800*/  DSETP.GE.AND P1, PT, R24, R18, PT ;  /* 0x000000121800722a */ /* 0x001fdc0003f26000 */
[----:B------:R-:W-:Y:S05]  /*1810*/  @P1 BRA `(.L_x_55) ;  /* 0xfffffffc00141947 */ /* 0x000fea000383ffff */
.L_x_49:
[----:B------:R-:W-:Y:S05]  /*1820*/  BSYNC.RECONVERGENT B2 ;  /* 0x0000000000027941 */ /* 0x000fea0003800200 */
.L_x_48:
[----:B------:R-:W-:-:S06]  /*1830*/  DADD R2, R20, R26 ;  /* 0x0000000014027229 */ /* 0x000fcc000000001a */
[----:B------:R-:W0:Y:S08]  /*1840*/  F2F.F32.F64 R35, R2 ;  /* 0x0000000200237310 */ /* 0x000e300000301000 */
[----:B0-----:R-:W0:Y:S02]  /*1850*/  F2F.F64.F32 R26, R35 ;  /* 0x00000023001a7310 */ /* 0x001e240000201800 */
[----:B0-----:R-:W-:-:S14]  /*1860*/  DSETP.GE.AND P0, PT, R28, R26, PT ;  /* 0x0000001a1c00722a */ /* 0x001fdc0003f06000 */
[----:B------:R-:W-:Y:S05]  /*1870*/  @P0 BRA `(.L_x_56) ;  /* 0xfffffff800780947 */ /* 0x000fea000383ffff */
.L_x_45:
[----:B------:R-:W-:Y:S05]  /*1880*/  BSYNC.RECONVERGENT B1 ;  /* 0x0000000000017941 */ /* 0x000fea0003800200 */
.L_x_44:
[----:B------:R-:W0:Y:S08]  /*1890*/  LDC.64 R2, c[0x0][0x3b0] ;  /* 0x0000ec00ff027b82 */ /* 0x000e300000000a00 */
[----:B------:R-:W1:Y:S08]  /*18a0*/  LDC.64 R10, c[0x0][0x3b8] ;  /* 0x0000ee00ff0a7b82 */ /* 0x000e700000000a00 */
[----:B------:R-:W2:Y:S01]  /*18b0*/  LDC.64 R14, c[0x0][0x3c0] ;  /* 0x0000f000ff0e7b82 */ /* 0x000ea20000000a00 */
[----:B0-----:R-:W-:-:S05]  /*18c0*/  IMAD.WIDE R2, R6, 0x4, R2 ;  /* 0x0000000406027825 */ /* 0x001fca00078e0202 */
[----:B------:R3:W-:Y:S01]  /*18d0*/  STG.E desc[UR10][R2.64], R38 ;  /* 0x0000002602007986 */ /* 0x0007e2000c10190a */
[----:B-1----:R-:W-:-:S05]  /*18e0*/  IMAD.WIDE R10, R6, 0x4, R10 ;  /* 0x00000004060a7825 */ /* 0x002fca00078e020a */
[----:B------:R3:W-:Y:S01]  /*18f0*/  STG.E desc[UR10][R10.64], R37 ;  /* 0x000000250a007986 */ /* 0x0007e2000c10190a */
[----:B--2---:R-:W-:-:S05]  /*1900*/  IMAD.WIDE R14, R6, 0x4, R14 ;  /* 0x00000004060e7825 */ /* 0x004fca00078e020e */
[----:B------:R3:W-:Y:S02]  /*1910*/  STG.E desc[UR10][R14.64], R36 ;  /* 0x000000240e007986 */ /* 0x0007e4000c10190a */
.L_x_37:
[----:B------:R-:W-:Y:S05]  /*1920*/  BSYNC.RECONVERGENT B0 ;  /* 0x0000000000007941 */ /* 0x000fea0003800200 */
.L_x_35:
[----:B------:R-:W1:Y:S01]  /*1930*/  LDCU UR4, c[0x0][0x380] ;  /* 0x00007000ff0477ac */ /* 0x000e620008000800 */
[----:B------:R-:W-:-:S05]  /*1940*/  IMAD.IADD R6, R9, 0x1, R6 ;  /* 0x0000000109067824 */ /* 0x000fca00078e0206 */
[----:B-1----:R-:W-:-:S13]  /*1950*/  ISETP.GE.AND P0, PT, R6, UR4, PT ;  /* 0x0000000406007c0c */ /* 0x002fda000bf06270 */
[----:B------:R-:W-:Y:S05]  /*1960*/  @!P0 BRA `(.L_x_57) ;  /* 0xffffffe800108947 */ /* 0x000fea000383ffff */
[----:B------:R-:W-:Y:S05]  /*1970*/  EXIT ;  /* 0x000000000000794d */ /* 0x000fea0003800000 */
        .weak           $__internal_1_$__cuda_sm3x_div_rn_noftz_f32_slowpath
        .type           $__internal_1_$__cuda_sm3x_div_rn_noftz_f32_slowpath,@function
        .size           $__internal_1_$__cuda_sm3x_div_rn_noftz_f32_slowpath,(.L_x_71 - $__internal_1_$__cuda_sm3x_div_rn_noftz_f32_slowpath)
$__internal_1_$__cuda_sm3x_div_rn_noftz_f32_slowpath:
[----:B------:R-:W-:Y:S01]  /*1980*/  SHF.R.U32.HI R10, RZ, 0x17, R0 ;  /* 0x00000017ff0a7819 */ /* 0x000fe20000011600 */
[----:B------:R-:W-:Y:S01]  /*1990*/  BSSY.RECONVERGENT B5, `(.L_x_58) ;  /* 0x0000062000057945 */ /* 0x000fe20003800200 */
[----:B------:R-:W-:Y:S02]  /*19a0*/  SHF.R.U32.HI R39, RZ, 0x17, R3 ;  /* 0x00000017ff277819 */ /* 0x000fe40000011603 */
[----:B------:R-:W-:Y:S02]  /*19b0*/  LOP3.LUT R10, R10, 0xff, RZ, 0xc0, !PT ;  /* 0x000000ff0a0a7812 */ /* 0x000fe400078ec0ff */
[----:B------:R-:W-:Y:S02]  /*19c0*/  LOP3.LUT R39, R39, 0xff, RZ, 0xc0, !PT ;  /* 0x000000ff27277812 */ /* 0x000fe400078ec0ff */
[----:B------:R-:W-:-:S03]  /*19d0*/  IADD3 R40, PT, PT, R10, -0x1, RZ ;  /* 0xffffffff0a287810 */ /* 0x000fc60007ffe0ff */
[----:B------:R-:W-:Y:S01]  /*19e0*/  VIADD R41, R39, 0xffffffff ;  /* 0xffffffff27297836 */ /* 0x000fe20000000000 */
        /* <DEDUP_REMOVED lines=22> */
[----:B------:R-:W-:Y:S01]  /*1b50*/  @P0 MOV R11, RZ ;  /* 0x000000ff000b0202 */ /* 0x000fe20000000f00 */
[----:B------:R-:W-:Y:S02]  /*1b60*/  @!P0 IMAD.MOV.U32 R11, RZ, RZ, -0x40 ;  /* 0xffffffc0ff0b8424 */ /* 0x000fe400078e00ff */
[----:B------:R-:W-:Y:S01]  /*1b70*/  @!P0 FFMA R3, R3, 1.84467440737095516160e+19, RZ ;  /* 0x5f80000003038823 */ /* 0x000fe200000000ff */
[----:B------:R-:W-:Y:S01]  /*1b80*/  @!P1 FFMA R0, R0, 1.84467440737095516160e+19, RZ ;  /* 0x5f80000000009823 */ /* 0x000fe200000000ff */
[----:B------:R-:W-:-:S07]  /*1b90*/  @!P1 VIADD R11, R11, 0x40 ;  /* 0x000000400b0b9836 */ /* 0x000fce0000000000 */
.L_x_59:
[----:B------:R-:W-:Y:S01]  /*1ba0*/  LEA R43, R10, 0xc0800000, 0x17 ;  /* 0xc08000000a2b7811 */ /* 0x000fe200078eb8ff */
[----:B------:R-:W-:Y:S01]  /*1bb0*/  VIADD R40, R39, 0xffffff81 ;  /* 0xffffff8127287836 */ /* 0x000fe20000000000 */
[----:B------:R-:W-:Y:S02]  /*1bc0*/  BSSY.RECONVERGENT B6, `(.L_x_64) ;  /* 0x0000035000067945 */ /* 0x000fe40003800200 */
[----:B------:R-:W-:Y:S02]  /*1bd0*/  IADD3 R43, PT, PT, -R43, R0, RZ ;  /* 0x000000002b2b7210 */ /* 0x000fe40007ffe1ff */
[----:B------:R-:W-:Y:S02]  /*1be0*/  IADD3 R10, PT, PT, R40, 0x7f, -R10 ;  /* 0x0000007f280a7810 */ /* 0x000fe40007ffe80a */
[----:B------:R-:W0:Y:S01]  /*1bf0*/  MUFU.RCP R0, R43 ;  /* 0x0000002b00007308 */ /* 0x000e220000001000 */
[----:B------:R-:W-:Y:S02]  /*1c00*/  FADD.FTZ R41, -R43, -RZ ;  /* 0x800000ff2b297221 */ /* 0x000fe40000010100 */
[----:B------:R-:W-:-:S02]  /*1c10*/  IMAD.IADD R11, R10, 0x1, R11 ;  /* 0x000000010a0b7824 */ /* 0x000fc400078e020b */
[----:B0-----:R-:W-:-:S04]  /*1c20*/  FFMA R39, R0, R41, 1 ;  /* 0x3f80000000277423 */ /* 0x001fc80000000029 */
[----:B------:R-:W-:Y:S01]  /*1c30*/  FFMA R39, R0, R39, R0 ;  /* 0x0000002700277223 */ /* 0x000fe20000000000 */
[----:B------:R-:W-:-:S04]  /*1c40*/  IMAD R0, R40, -0x800000, R3 ;  /* 0xff80000028007824 */ /* 0x000fc800078e0203 */
        /* <DEDUP_REMOVED lines=19> */
[CCC-:B------:R-:W-:Y:S01]  /*1d80*/  FFMA.RP R11, R39.reuse, R41.reuse, R42.reuse ;  /* 0x00000029270b7223 */ /* 0x1c0fe2000000802a */
[----:B------:R-:W-:Y:S01]  /*1d90*/  FFMA.RM R42, R39, R41, R42 ;  /* 0x00000029272a7223 */ /* 0x000fe2000000402a */
[C---:B------:R-:W-:Y:S01]  /*1da0*/  VIADD R39, R3.reuse, 0x20 ;  /* 0x0000002003277836 */ /* 0x040fe20000000000 */
[C---:B------:R-:W-:Y:S02]  /*1db0*/  ISETP.NE.AND P3, PT, R3.reuse, RZ, PT ;  /* 0x000000ff0300720c */ /* 0x040fe40003f65270 */
[----:B------:R-:W-:Y:S02]  /*1dc0*/  LOP3.LUT R10, R10, 0x7fffff, RZ, 0xc0, !PT ;  /* 0x007fffff0a0a7812 */ /* 0x000fe400078ec0ff */
[----:B------:R-:W-:Y:S02]  /*1dd0*/  ISETP.NE.AND P1, PT, R3, RZ, PT ;  /* 0x000000ff0300720c */ /* 0x000fe40003f25270 */
[----:B------:R-:W-:-:S02]  /*1de0*/  LOP3.LUT R10, R10, 0x800000, RZ, 0xfc, !PT ;  /* 0x008000000a0a7812 */ /* 0x000fc400078efcff */
[----:B------:R-:W-:Y:S02]  /*1df0*/  IADD3 R3, PT, PT, -R3, RZ, RZ ;  /* 0x000000ff03037210 */ /* 0x000fe40007ffe1ff */
[----:B------:R-:W-:Y:S02]  /*1e00*/  SHF.L.U32 R39, R10, R39, RZ ;  /* 0x000000270a277219 */ /* 0x000fe400000006ff */
[----:B------:R-:W-:Y:S02]  /*1e10*/  FSETP.NEU.FTZ.AND P0, PT, R11, R42, PT ;  /* 0x0000002a0b00720b */ /* 0x000fe40003f1d000 */
[----:B------:R-:W-:Y:S02]  /*1e20*/  SEL R3, R3, RZ, P3 ;  /* 0x000000ff03037207 */ /* 0x000fe40001800000 */
[----:B------:R-:W-:Y:S02]  /*1e30*/  ISETP.NE.AND P1, PT, R39, RZ, P1 ;  /* 0x000000ff2700720c */ /* 0x000fe40000f25270 */
[----:B------:R-:W-:-:S02]  /*1e40*/  SHF.R.U32.HI R40, RZ, R3, R10 ;  /* 0x00000003ff287219 */ /* 0x000fc4000001160a */
[----:B------:R-:W-:Y:S02]  /*1e50*/  PLOP3.LUT P0, PT, P0, P1, PT, 0xf8, 0x8f ;  /* 0x00000000008f781c */ /* 0x000fe40000703f70 */
[----:B------:R-:W-:Y:S02]  /*1e60*/  SHF.R.U32.HI R10, RZ, 0x1, R40 ;  /* 0x00000001ff0a7819 */ /* 0x000fe40000011628 */
[----:B------:R-:W-:-:S04]  /*1e70*/  SEL R3, RZ, 0x1, !P0 ;  /* 0x00000001ff037807 */ /* 0x000fc80004000000 */
[----:B------:R-:W-:-:S04]  /*1e80*/  LOP3.LUT R3, R3, 0x1, R10, 0xf8, !PT ;  /* 0x0000000103037812 */ /* 0x000fc800078ef80a */
[----:B------:R-:W-:-:S05]  /*1e90*/  LOP3.LUT R3, R3, R40, RZ, 0xc0, !PT ;  /* 0x0000002803037212 */ /* 0x000fca00078ec0ff */
[----:B------:R-:W-:-:S05]  /*1ea0*/  IMAD.IADD R3, R10, 0x1, R3 ;  /* 0x000000010a037824 */ /* 0x000fca00078e0203 */
[----:B------:R-:W-:Y:S01]  /*1eb0*/  LOP3.LUT R0, R3, R0, RZ, 0xfc, !PT ;  /* 0x0000000003007212 */ /* 0x000fe200078efcff */
[----:B------:R-:W-:Y:S06]  /*1ec0*/  BRA `(.L_x_67) ;  /* 0x0000000000107947 */ /* 0x000fec0003800000 */
.L_x_66:
[----:B------:R-:W-:-:S04]  /*1ed0*/  LOP3.LUT R0, R0, 0x80000000, RZ, 0xc0, !PT ;  /* 0x8000000000007812 */ /* 0x000fc800078ec0ff */
[----:B------:R-:W-:Y:S01]  /*1ee0*/  LOP3.LUT R0, R0, 0x7f800000, RZ, 0xfc, !PT ;  /* 0x7f80000000007812 */ /* 0x000fe200078efcff */
[----:B------:R-:W-:Y:S06]  /*1ef0*/  BRA `(.L_x_67) ;  /* 0x0000000000047947 */ /* 0x000fec0003800000 */
.L_x_65:
[----:B------:R-:W-:-:S07]  /*1f00*/  IMAD R0, R11, 0x800000, R0 ;  /* 0x008000000b007824 */ /* 0x000fce00078e0200 */
.L_x_67:
[----:B------:R-:W-:Y:S05]  /*1f10*/  BSYNC.RECONVERGENT B6 ;  /* 0x0000000000067941 */ /* 0x000fea0003800200 */
.L_x_64:
[----:B------:R-:W-:Y:S05]  /*1f20*/  BRA `(.L_x_68) ;  /* 0x0000000000207947 */ /* 0x000fea0003800000 */
.L_x_63:
[----:B------:R-:W-:-:S04]  /*1f30*/  LOP3.LUT R0, R0, 0x80000000, R3, 0x48, !PT ;  /* 0x8000000000007812 */ /* 0x000fc800078e4803 */
[----:B------:R-:W-:Y:S01]  /*1f40*/  LOP3.LUT R0, R0, 0x7f800000, RZ, 0xfc, !PT ;  /* 0x7f80000000007812 */ /* 0x000fe200078efcff */
[----:B------:R-:W-:Y:S06]  /*1f50*/  BRA `(.L_x_68) ;  /* 0x0000000000147947 */ /* 0x000fec0003800000 */
.L_x_62:
[----:B------:R-:W-:Y:S01]  /*1f60*/  LOP3.LUT R0, R0, 0x80000000, R3, 0x48, !PT ;  /* 0x8000000000007812 */ /* 0x000fe200078e4803 */
[----:B------:R-:W-:Y:S06]  /*1f70*/  BRA `(.L_x_68) ;  /* 0x00000000000c7947 */ /* 0x000fec0003800000 */
.L_x_61:
[----:B------:R-:W0:Y:S01]  /*1f80*/  MUFU.RSQ R0, -QNAN ;  /* 0xffc0000000007908 */ /* 0x000e220000001400 */
[----:B------:R-:W-:Y:S05]  /*1f90*/  BRA `(.L_x_68) ;  /* 0x0000000000047947 */ /* 0x000fea0003800000 */
.L_x_60:
[----:B------:R-:W-:-:S07]  /*1fa0*/  FADD.FTZ R0, R3, R0 ;  /* 0x0000000003007221 */ /* 0x000fce0000010000 */
.L_x_68:
[----:B------:R-:W-:Y:S05]  /*1fb0*/  BSYNC.RECONVERGENT B5 ;  /* 0x0000000000057941 */ /* 0x000fea0003800200 */
.L_x_58:
[----:B------:R-:W-:Y:S01]  /*1fc0*/  MOV R10, R4 ;  /* 0x00000004000a7202 */ /* 0x000fe20000000f00 */
[----:B------:R-:W-:-:S04]  /*1fd0*/  IMAD.MOV.U32 R11, RZ, RZ, 0x0 ;  /* 0x00000000ff0b7424 */ /* 0x000fc800078e00ff */
[----:B0-----:R-:W-:Y:S05]  /*1fe0*/  RET.REL.NODEC R10 `(_Z21ROIAlignForwardKerneliPKffiiiiiS0_PfS1_S1_) ;  /* 0xffffffe00a047950 */ /* 0x001fea0003c3ffff */
.L_x_69:
        /* <DEDUP_REMOVED lines=9> */
.L_x_71:


//--------------------- .nv.shared.reserved.0     --------------------------
	.section	.nv.shared.reserved.0,"aw",@nobits
	.weak		__nv_reservedSMEM_offset_0_alias
	.size		__nv_reservedSMEM_offset_0_alias, 0, 64
	.other		__nv_reservedSMEM_offset_0_alias,@"STO_CUDA_RESERVED_SHARED STV_DEFAULT"
__nv_reservedSMEM_offset_0_alias:
	.zero		0
	.zero		64


//--------------------- .nv.constant0._Z25ROIAlignBackwardAccKerneliPKfS0_S0_ifiiiiiPfS0_ --------------------------
	.section	.nv.constant0._Z25ROIAlignBackwardAccKerneliPKfS0_S0_ifiiiiiPfS0_,"a",@progbits
	.sectionflags	@""
	.align	4
.nv.constant0._Z25ROIAlignBackwardAccKerneliPKfS0_S0_ifiiiiiPfS0_:
	.zero		976


//--------------------- .nv.constant0._Z21ROIAlignForwardKerneliPKffiiiiiS0_PfS1_S1_ --------------------------
	.section	.nv.constant0._Z21ROIAlignForwardKerneliPKffiiiiiS0_PfS1_S1_,"a",@progbits
	.sectionflags	@""
	.align	4
.nv.constant0._Z21ROIAlignForwardKerneliPKffiiiiiS0_PfS1_S1_:
	.zero		968


//--------------------- SYMBOLS --------------------------

	.type		.nv.reservedSmem.offset0,@object
	.size		.nv.reservedSmem.offset0,0x4
